	.target	sm_90a

	.elftype	@"ET_EXEC"


//--------------------- .note.nv.tkinfo           --------------------------
	.section	.note.nv.tkinfo,"",@"SHT_NOTE"
	.sectionflags	@"SHF_NOTE_NV_TKINFO"
	.tkinfo
        /*0018*/ 	.word	0x00000002
        /*0030*/ 	.string	""
        /*0030*/ 	.string	"ptxas"
        /*0030*/ 	.string	"Cuda compilation tools, release 13.0, V13.0.88"
        /*0030*/ 	.string	"Build cuda_13.0.r13.0/compiler.36424714_0"
        /*0030*/ 	.string	"-arch sm_90a -m 64 "



//--------------------- .note.nv.cuinfo           --------------------------
	.section	.note.nv.cuinfo,"",@"SHT_NOTE"
	.sectionflags	@"SHF_NOTE_NV_CUINFO"
        /*0018*/ 	.short	0x0002
        /*001a*/ 	.short	0x005a
        /*001c*/ 	.short	0x0082
	.zero		2


//--------------------- .nv.info                  --------------------------
	.section	.nv.info,"",@"SHT_CUDA_INFO"
	.align	4


	//----- nvinfo : EIATTR_REGCOUNT
	.align		4
        /*0000*/ 	.byte	0x04, 0x2f
        /*0002*/ 	.short	(.L_12 - .L_11)
	.align		4
.L_11:
        /*0004*/ 	.word	index@(_ZN7cutlass13device_kernelINS_4gemm6kernel13GemmUniversalIN4cute5tupleIJiiiiEEENS1_10collective13CollectiveMmaINS1_37MainloopSm90TmaGmmaWarpSpecializedFP8ILi4ENS5_IJNS4_1CILi1EEESB_SB_EEENS1_35KernelTmaWarpSpecializedCooperativeEEENS5_IJNSA_ILi192EEENSA_ILi256EEENSA_ILi128EEEEEENS_12float_e4m3_tENS5_IJlSB_lEEESJ_SK_NS4_8TiledMMAINS4_8MMA_AtomIJNS4_4SM904GMMA31MMA_64x256x32_F32E4M3E4M3_SS_TNILNSO_7ScaleInE1ELSQ_1EEEEEENS4_6LayoutINS5_IJNSA_ILi2EEESB_SB_EEENS5_IJSB_NSA_ILi0EEESW_EEEEENS5_IJNS4_10UnderscoreESZ_SZ_EEEEENS4_13SM90_TMA_LOADENS4_14ComposedLayoutINS4_7SwizzleILi3ELi4ELi3EEENS4_18smem_ptr_flag_bitsILi8EEENST_INS5_IJNSA_ILi8EEESH_EEENS5_IJSH_SB_EEEEEEEvNS4_8identityES12_S1C_vS1D_EENS_8epilogue10collective6detail29Sm90TmaWarpSpecializedAdapterINS1G_15DefaultEpilogueISJ_SK_SK_NS1F_6thread17LinearCombinationISJ_Li1EffLNS1K_9ScaleType4KindE0ELNS_15FloatRoundStyleE2ESJ_EENS1_15EpilogueDefaultEEEEEvvEEEEvNT_6ParamsE)
        /*0008*/ 	.word	0x000000a8


	//----- nvinfo : EIATTR_FRAME_SIZE
	.align		4
.L_12:
        /*000c*/ 	.byte	0x04, 0x11
        /*000e*/ 	.short	(.L_14 - .L_13)
	.align		4
.L_13:
        /*0010*/ 	.word	index@(_ZN7cutlass13device_kernelINS_4gemm6kernel13GemmUniversalIN4cute5tupleIJiiiiEEENS1_10collective13CollectiveMmaINS1_37MainloopSm90TmaGmmaWarpSpecializedFP8ILi4ENS5_IJNS4_1CILi1EEESB_SB_EEENS1_35KernelTmaWarpSpecializedCooperativeEEENS5_IJNSA_ILi192EEENSA_ILi256EEENSA_ILi128EEEEEENS_12float_e4m3_tENS5_IJlSB_lEEESJ_SK_NS4_8TiledMMAINS4_8MMA_AtomIJNS4_4SM904GMMA31MMA_64x256x32_F32E4M3E4M3_SS_TNILNSO_7ScaleInE1ELSQ_1EEEEEENS4_6LayoutINS5_IJNSA_ILi2EEESB_SB_EEENS5_IJSB_NSA_ILi0EEESW_EEEEENS5_IJNS4_10UnderscoreESZ_SZ_EEEEENS4_13SM90_TMA_LOADENS4_14ComposedLayoutINS4_7SwizzleILi3ELi4ELi3EEENS4_18smem_ptr_flag_bitsILi8EEENST_INS5_IJNSA_ILi8EEESH_EEENS5_IJSH_SB_EEEEEEEvNS4_8identityES12_S1C_vS1D_EENS_8epilogue10collective6detail29Sm90TmaWarpSpecializedAdapterINS1G_15DefaultEpilogueISJ_SK_SK_NS1F_6thread17LinearCombinationISJ_Li1EffLNS1K_9ScaleType4KindE0ELNS_15FloatRoundStyleE2ESJ_EENS1_15EpilogueDefaultEEEEEvvEEEEvNT_6ParamsE)
        /*0014*/ 	.word	0x00000ce0


	//----- nvinfo : EIATTR_MIN_STACK_SIZE
	.align		4
.L_14:
        /*0018*/ 	.byte	0x04, 0x12
        /*001a*/ 	.short	(.L_16 - .L_15)
	.align		4
.L_15:
        /*001c*/ 	.word	index@(_ZN7cutlass13device_kernelINS_4gemm6kernel13GemmUniversalIN4cute5tupleIJiiiiEEENS1_10collective13CollectiveMmaINS1_37MainloopSm90TmaGmmaWarpSpecializedFP8ILi4ENS5_IJNS4_1CILi1EEESB_SB_EEENS1_35KernelTmaWarpSpecializedCooperativeEEENS5_IJNSA_ILi192EEENSA_ILi256EEENSA_ILi128EEEEEENS_12float_e4m3_tENS5_IJlSB_lEEESJ_SK_NS4_8TiledMMAINS4_8MMA_AtomIJNS4_4SM904GMMA31MMA_64x256x32_F32E4M3E4M3_SS_TNILNSO_7ScaleInE1ELSQ_1EEEEEENS4_6LayoutINS5_IJNSA_ILi2EEESB_SB_EEENS5_IJSB_NSA_ILi0EEESW_EEEEENS5_IJNS4_10UnderscoreESZ_SZ_EEEEENS4_13SM90_TMA_LOADENS4_14ComposedLayoutINS4_7SwizzleILi3ELi4ELi3EEENS4_18smem_ptr_flag_bitsILi8EEENST_INS5_IJNSA_ILi8EEESH_EEENS5_IJSH_SB_EEEEEEEvNS4_8identityES12_S1C_vS1D_EENS_8epilogue10collective6detail29Sm90TmaWarpSpecializedAdapterINS1G_15DefaultEpilogueISJ_SK_SK_NS1F_6thread17LinearCombinationISJ_Li1EffLNS1K_9ScaleType4KindE0ELNS_15FloatRoundStyleE2ESJ_EENS1_15EpilogueDefaultEEEEEvvEEEEvNT_6ParamsE)
        /*0020*/ 	.word	0x00000ce0
.L_16:


//--------------------- .nv.compat                --------------------------
	.section	.nv.compat,"",@"SHT_CUDA_COMPAT_INFO"
	.align	4
        /*0000*/ 	.byte	0x02, 0x09, 0x01, 0x00, 0x02, 0x02, 0x04, 0x00, 0x02, 0x05, 0x05, 0x00, 0x03, 0x07, 0x01, 0x01
        /*0010*/ 	.byte	0x02, 0x03, 0x01, 0x00, 0x02, 0x06, 0x01, 0x00, 0x04, 0x0b, 0x08, 0x00, 0x00, 0x00, 0x00, 0x00
        /*0020*/ 	.byte	0x00, 0x00, 0x00, 0x00


//--------------------- .nv.info._ZN7cutlass13device_kernelINS_4gemm6kernel13GemmUniversalIN4cute5tupleIJiiiiEEENS1_10collective13CollectiveMmaINS1_37MainloopSm90TmaGmmaWarpSpecializedFP8ILi4ENS5_IJNS4_1CILi1EEESB_SB_EEENS1_35KernelTmaWarpSpecializedCooperativeEEENS5_IJNSA_ILi192EEENSA_ILi256EEENSA_ILi128EEEEEENS_12float_e4m3_tENS5_IJlSB_lEEESJ_SK_NS4_8TiledMMAINS4_8MMA_AtomIJNS4_4SM904GMMA31MMA_64x256x32_F32E4M3E4M3_SS_TNILNSO_7ScaleInE1ELSQ_1EEEEEENS4_6LayoutINS5_IJNSA_ILi2EEESB_SB_EEENS5_IJSB_NSA_ILi0EEESW_EEEEENS5_IJNS4_10UnderscoreESZ_SZ_EEEEENS4_13SM90_TMA_LOADENS4_14ComposedLayoutINS4_7SwizzleILi3ELi4ELi3EEENS4_18smem_ptr_flag_bitsILi8EEENST_INS5_IJNSA_ILi8EEESH_EEENS5_IJSH_SB_EEEEEEEvNS4_8identityES12_S1C_vS1D_EENS_8epilogue10collective6detail29Sm90TmaWarpSpecializedAdapterINS1G_15DefaultEpilogueISJ_SK_SK_NS1F_6thread17LinearCombinationISJ_Li1EffLNS1K_9ScaleType4KindE0ELNS_15FloatRoundStyleE2ESJ_EENS1_15EpilogueDefaultEEEEEvvEEEEvNT_6ParamsE --------------------------
	.section	.nv.info._ZN7cutlass13device_kernelINS_4gemm6kernel13GemmUniversalIN4cute5tupleIJiiiiEEENS1_10collective13CollectiveMmaINS1_37MainloopSm90TmaGmmaWarpSpecializedFP8ILi4ENS5_IJNS4_1CILi1EEESB_SB_EEENS1_35KernelTmaWarpSpecializedCooperativeEEENS5_IJNSA_ILi192EEENSA_ILi256EEENSA_ILi128EEEEEENS_12float_e4m3_tENS5_IJlSB_lEEESJ_SK_NS4_8TiledMMAINS4_8MMA_AtomIJNS4_4SM904GMMA31MMA_64x256x32_F32E4M3E4M3_SS_TNILNSO_7ScaleInE1ELSQ_1EEEEEENS4_6LayoutINS5_IJNSA_ILi2EEESB_SB_EEENS5_IJSB_NSA_ILi0EEESW_EEEEENS5_IJNS4_10UnderscoreESZ_SZ_EEEEENS4_13SM90_TMA_LOADENS4_14ComposedLayoutINS4_7SwizzleILi3ELi4ELi3EEENS4_18smem_ptr_flag_bitsILi8EEENST_INS5_IJNSA_ILi8EEESH_EEENS5_IJSH_SB_EEEEEEEvNS4_8identityES12_S1C_vS1D_EENS_8epilogue10collective6detail29Sm90TmaWarpSpecializedAdapterINS1G_15DefaultEpilogueISJ_SK_SK_NS1F_6thread17LinearCombinationISJ_Li1EffLNS1K_9ScaleType4KindE0ELNS_15FloatRoundStyleE2ESJ_EENS1_15EpilogueDefaultEEEEEvvEEEEvNT_6ParamsE,"",@"SHT_CUDA_INFO"
	.sectionflags	@""
	.align	4


	//----- nvinfo : EIATTR_CUDA_API_VERSION
	.align		4
        /*0000*/ 	.byte	0x04, 0x37
        /*0002*/ 	.short	(.L_18 - .L_17)
.L_17:
        /*0004*/ 	.word	0x00000082


	//----- nvinfo : EIATTR_KPARAM_INFO
	.align		4
.L_18:
        /*0008*/ 	.byte	0x04, 0x17
        /*000a*/ 	.short	(.L_20 - .L_19)
.L_19:
        /*000c*/ 	.word	0x00000000
        /*0010*/ 	.short	0x0000
        /*0012*/ 	.short	0x0070
        /*0014*/ 	.byte	0x00, 0xf0, 0x01, 0x10


	//----- nvinfo : EIATTR_SPARSE_MMA_MASK
	.align		4
.L_20:
        /*0018*/ 	.byte	0x03, 0x50
        /*001a*/ 	.short	0x0000


	//----- nvinfo : EIATTR_MAXREG_COUNT
	.align		4
        /*001c*/ 	.byte	0x03, 0x1b
        /*001e*/ 	.short	0x00a8


	//----- nvinfo : EIATTR_NUM_BARRIERS
	.align		4
        /*0020*/ 	.byte	0x02, 0x4c
        /*0022*/ 	.byte	0x01
	.zero		1


	//----- nvinfo : EIATTR_ANNOTATIONS
	.align		4
        /*0024*/ 	.byte	0x04, 0x55
        /*0026*/ 	.short	(.L_22 - .L_21)


	//   ....[0]....
.L_21:
        /*0028*/ 	.word	0x00000001
        /*002c*/ 	.byte	0x90, 0x05, 0x00, 0x00, 0x01, 0x00, 0x00, 0x00, 0xb0, 0x05, 0x00, 0x00, 0x01, 0x00, 0x00, 0x00
        /* <DEDUP_REMOVED lines=2103> */
        /*83ac*/ 	.byte	0xf0, 0xa3, 0x02, 0x00, 0x01, 0x00, 0x00, 0x00, 0x40, 0xa4, 0x02, 0x00


	//----- nvinfo : EIATTR_MERCURY_ISA_VERSION
	.align		4
.L_22:
        /*83b8*/ 	.byte	0x03, 0x5f
        /*83ba*/ 	.short	0x0101


	//----- nvinfo : EIATTR_INT_WARP_WIDE_INSTR_OFFSETS
	.align		4
        /*83bc*/ 	.byte	0x04, 0x31
        /*83be*/ 	.short	(.L_24 - .L_23)


	//   ....[0]....
.L_23:
        /*83c0*/ 	.word	0x00000480


	//   ....[1]....
        /*83c4*/ 	.word	0x000004a0


	//   ....[2]....
        /*83c8*/ 	.word	0x000005a0


	//----- nvinfo : EIATTR_COOP_GROUP_MASK_REGIDS
	.align		4
.L_24:
        /*83cc*/ 	.byte	0x04, 0x29
        /*83ce*/ 	.short	(.L_26 - .L_25)


	//   ....[0]....
.L_25:
        /*83d0*/ 	.word	0xffffffff


	//   ....[1]....
        /*83d4*/ 	.word	0xffffffff


	//   ....[2]....
        /*83d8*/ 	.word	0xffffffff


	//   ....[3]....
        /*83dc*/ 	.word	0xffffffff


	//   ....[4]....
        /*83e0*/ 	.word	0xffffffff


	//----- nvinfo : EIATTR_COOP_GROUP_INSTR_OFFSETS
	.align		4
.L_26:
        /*83e4*/ 	.byte	0x04, 0x28
        /*83e6*/ 	.short	(.L_28 - .L_27)


	//   ....[0]....
.L_27:
        /*83e8*/ 	.word	0x00000070


	//   ....[1]....
        /*83ec*/ 	.word	0x00000080


	//   ....[2]....
        /*83f0*/ 	.word	0x000001a0


	//   ....[3]....
        /*83f4*/ 	.word	0x000003c0


	//   ....[4]....
        /*83f8*/ 	.word	0x00002700


	//----- nvinfo : EIATTR_REG_RECONFIG
	.align		4
.L_28:
        /*83fc*/ 	.byte	0x01, 0x54
	.zero		2


	//----- nvinfo : EIATTR_MBARRIER_INSTR_OFFSETS
	.align		4
        /*8400*/ 	.byte	0x04, 0x39
        /*8402*/ 	.short	(.L_30 - .L_29)


	//   ....[0]....
.L_29:
        /*8404*/ 	.word	0x00000320
        /*8408*/ 	.word	0x000000ff
        /*840c*/ 	.word	0x00000000
        /*8410*/ 	.short	0x0100
        /*8412*/ 	.byte	0x09
	.zero		1


	//   ....[1]....
        /*8414*/ 	.word	0x00000330
        /*8418*/ 	.word	0x000000ff
        /*841c*/ 	.word	0x00000020
        /*8420*/ 	.short	0x0100
        /*8422*/ 	.byte	0x09
	.zero		1


	//   ....[2]....
        /*8424*/ 	.word	0x00000340
        /*8428*/ 	.word	0x000000ff
        /*842c*/ 	.word	0x00000008
        /*8430*/ 	.short	0x0100
        /*8432*/ 	.byte	0x09
	.zero		1


	//   ....[3]....
        /*8434*/ 	.word	0x00000350
        /*8438*/ 	.word	0x000000ff
        /*843c*/ 	.word	0x00000028
        /*8440*/ 	.short	0x0100
        /*8442*/ 	.byte	0x09
	.zero		1


	//   ....[4]....
        /*8444*/ 	.word	0x00000360
        /*8448*/ 	.word	0x000000ff
        /*844c*/ 	.word	0x00000010
        /*8450*/ 	.short	0x0100
        /*8452*/ 	.byte	0x09
	.zero		1


	//   ....[5]....
        /*8454*/ 	.word	0x00000370
        /*8458*/ 	.word	0x000000ff
        /*845c*/ 	.word	0x00000030
        /*8460*/ 	.short	0x0100
        /*8462*/ 	.byte	0x09
	.zero		1


	//   ....[6]....
        /*8464*/ 	.word	0x00000380
        /*8468*/ 	.word	0x000000ff
        /*846c*/ 	.word	0x00000018
        /*8470*/ 	.short	0x0100
        /*8472*/ 	.byte	0x09
	.zero		1


	//   ....[7]....
        /*8474*/ 	.word	0x00000390
        /*8478*/ 	.word	0x000000ff
        /*847c*/ 	.word	0x00000038
        /*8480*/ 	.short	0x0100
        /*8482*/ 	.byte	0x09
	.zero		1


	//   ....[8]....
        /*8484*/ 	.word	0x000005d0
        /*8488*/ 	.word	0x000000ff
        /*848c*/ 	.word	0x00000050
        /*8490*/ 	.short	0x0100
        /*8492*/ 	.byte	0x06
	.zero		1


	//   ....[9]....
        /*8494*/ 	.word	0x000005e0
        /*8498*/ 	.word	0x000000ff
        /*849c*/ 	.word	0x00000058
        /*84a0*/ 	.short	0x0100
        /*84a2*/ 	.byte	0x06
	.zero		1


	//   ....[10]....
        /*84a4*/ 	.word	0x00002af0
        /*84a8*/ 	.word	0x000000ff
        /*84ac*/ 	.word	0x00000000
        /*84b0*/ 	.short	0x010a
        /*84b2*/ 	.byte	0x06
	.zero		1


	//   ....[11]....
        /*84b4*/ 	.word	0x00002b30
        /*84b8*/ 	.word	0x000000ff
        /*84bc*/ 	.word	0x00000000
        /*84c0*/ 	.short	0x010a
        /*84c2*/ 	.byte	0x06
	.zero		1


	//   ....[12]....
        /*84c4*/ 	.word	0x00009140
        /*84c8*/ 	.word	0x000000ff
        /*84cc*/ 	.word	0x00000000
        /*84d0*/ 	.short	0x010a
        /*84d2*/ 	.byte	0x10
	.zero		1


	//   ....[13]....
        /*84d4*/ 	.word	0x00009180
        /*84d8*/ 	.word	0x000000ff
        /*84dc*/ 	.word	0x00000000
        /*84e0*/ 	.short	0x010a
        /*84e2*/ 	.byte	0x10
	.zero		1


	//   ....[14]....
        /*84e4*/ 	.word	0x00011d90
        /*84e8*/ 	.word	0x000000ff
        /*84ec*/ 	.word	0x00000000
        /*84f0*/ 	.short	0x0101
        /*84f2*/ 	.byte	0x08
	.zero		1


	//   ....[15]....
        /*84f4*/ 	.word	0x00015a40
        /*84f8*/ 	.word	0x000000ff
        /*84fc*/ 	.word	0x00000000
        /*8500*/ 	.short	0x0101
        /*8502*/ 	.byte	0x06
	.zero		1


	//   ....[16]....
        /*8504*/ 	.word	0x00029660
        /*8508*/ 	.word	0x0000000c
        /*850c*/ 	.word	0x00000020
        /*8510*/ 	.short	0x010a
        /*8512*/ 	.byte	0x3f
	.zero		1


	//   ....[17]....
        /*8514*/ 	.word	0x00029a20
        /*8518*/ 	.word	0x00000003
        /*851c*/ 	.word	0x00000058
        /*8520*/ 	.short	0x0101
        /*8522*/ 	.byte	0x3f
	.zero		1


	//   ....[18]....
        /*8524*/ 	.word	0x0002a190
        /*8528*/ 	.word	0x00000007
        /*852c*/ 	.word	0x00000000
        /*8530*/ 	.short	0x010a
        /*8532*/ 	.byte	0x3f
	.zero		1


	//   ....[19]....
        /*8534*/ 	.word	0x0002a210
        /*8538*/ 	.word	0x00000009
        /*853c*/ 	.word	0x00000000
        /*8540*/ 	.short	0x010a
        /*8542*/ 	.byte	0x3f
	.zero		1


	//   ....[20]....
        /*8544*/ 	.word	0x0002a2a0
        /*8548*/ 	.word	0x00000006
        /*854c*/ 	.word	0x00000000
        /*8550*/ 	.short	0x010a
        /*8552*/ 	.byte	0x3f
	.zero		1


	//   ....[21]....
        /*8554*/ 	.word	0x0002a330
        /*8558*/ 	.word	0x00000003
        /*855c*/ 	.word	0x00000000
        /*8560*/ 	.short	0x010a
        /*8562*/ 	.byte	0x3f
	.zero		1


	//   ....[22]....
        /*8564*/ 	.word	0x0002a3a0
        /*8568*/ 	.word	0x00000003
        /*856c*/ 	.word	0x00000000
        /*8570*/ 	.short	0x010a
        /*8572*/ 	.byte	0x3f
	.zero		1


	//   ....[23]....
        /*8574*/ 	.word	0x0002a410
        /*8578*/ 	.word	0x00000002
        /*857c*/ 	.word	0x00000000
        /*8580*/ 	.short	0x010a
        /*8582*/ 	.byte	0x3f
	.zero		1


	//   ....[24]....
        /*8584*/ 	.word	0x0002a4f0
        /*8588*/ 	.word	0x0000000c
        /*858c*/ 	.word	0x00000020
        /*8590*/ 	.short	0x010a
        /*8592*/ 	.byte	0x3f
	.zero		1


	//   ....[25]....
        /*8594*/ 	.word	0x0002a5d0
        /*8598*/ 	.word	0x00000007
        /*859c*/ 	.word	0x00000000
        /*85a0*/ 	.short	0x010a
        /*85a2*/ 	.byte	0x3f
	.zero		1


	//   ....[26]....
        /*85a4*/ 	.word	0x0002a620
        /*85a8*/ 	.word	0x00000009
        /*85ac*/ 	.word	0x00000000
        /*85b0*/ 	.short	0x010a
        /*85b2*/ 	.byte	0x3f
	.zero		1


	//   ....[27]....
        /*85b4*/ 	.word	0x0002a670
        /*85b8*/ 	.word	0x00000006
        /*85bc*/ 	.word	0x00000000
        /*85c0*/ 	.short	0x010a
        /*85c2*/ 	.byte	0x3f
	.zero		1


	//----- nvinfo : EIATTR_NUM_MBARRIERS
	.align		4
.L_30:
        /*85c4*/ 	.byte	0x03, 0x38
        /*85c6*/ 	.short	0x000a


	//----- nvinfo : EIATTR_EXIT_INSTR_OFFSETS
	.align		4
        /*85c8*/ 	.byte	0x04, 0x1c
        /*85ca*/ 	.short	(.L_32 - .L_31)


	//   ....[0]....
.L_31:
        /*85cc*/ 	.word	0x00000640


	//   ....[1]....
        /*85d0*/ 	.word	0x00000fa0


	//   ....[2]....
        /*85d4*/ 	.word	0x00028c80


	//   ....[3]....
        /*85d8*/ 	.word	0x000292f0


	//   ....[4]....
        /*85dc*/ 	.word	0x0002a380


	//----- nvinfo : EIATTR_MAX_THREADS
	.align		4
.L_32:
        /*85e0*/ 	.byte	0x04, 0x05
        /*85e2*/ 	.short	(.L_34 - .L_33)
.L_33:
        /*85e4*/ 	.word	0x00000180
        /*85e8*/ 	.word	0x00000001
        /*85ec*/ 	.word	0x00000001


	//----- nvinfo : EIATTR_CRS_STACK_SIZE
	.align		4
.L_34:
        /*85f0*/ 	.byte	0x04, 0x1e
        /*85f2*/ 	.short	(.L_36 - .L_35)
.L_35:
        /*85f4*/ 	.word	0x00000000


	//----- nvinfo : EIATTR_CBANK_PARAM_SIZE
	.align		4
.L_36:
        /*85f8*/ 	.byte	0x03, 0x19
        /*85fa*/ 	.short	0x0470


	//----- nvinfo : EIATTR_PARAM_CBANK
	.align		4
        /*85fc*/ 	.byte	0x04, 0x0a
        /*85fe*/ 	.short	(.L_38 - .L_37)
	.align		4
.L_37:
        /*8600*/ 	.word	index@(.nv.constant0._ZN7cutlass13device_kernelINS_4gemm6kernel13GemmUniversalIN4cute5tupleIJiiiiEEENS1_10collective13CollectiveMmaINS1_37MainloopSm90TmaGmmaWarpSpecializedFP8ILi4ENS5_IJNS4_1CILi1EEESB_SB_EEENS1_35KernelTmaWarpSpecializedCooperativeEEENS5_IJNSA_ILi192EEENSA_ILi256EEENSA_ILi128EEEEEENS_12float_e4m3_tENS5_IJlSB_lEEESJ_SK_NS4_8TiledMMAINS4_8MMA_AtomIJNS4_4SM904GMMA31MMA_64x256x32_F32E4M3E4M3_SS_TNILNSO_7ScaleInE1ELSQ_1EEEEEENS4_6LayoutINS5_IJNSA_ILi2EEESB_SB_EEENS5_IJSB_NSA_ILi0EEESW_EEEEENS5_IJNS4_10UnderscoreESZ_SZ_EEEEENS4_13SM90_TMA_LOADENS4_14ComposedLayoutINS4_7SwizzleILi3ELi4ELi3EEENS4_18smem_ptr_flag_bitsILi8EEENST_INS5_IJNSA_ILi8EEESH_EEENS5_IJSH_SB_EEEEEEEvNS4_8identityES12_S1C_vS1D_EENS_8epilogue10collective6detail29Sm90TmaWarpSpecializedAdapterINS1G_15DefaultEpilogueISJ_SK_SK_NS1F_6thread17LinearCombinationISJ_Li1EffLNS1K_9ScaleType4KindE0ELNS_15FloatRoundStyleE2ESJ_EENS1_15EpilogueDefaultEEEEEvvEEEEvNT_6ParamsE)
        /*8604*/ 	.short	0x0210
        /*8606*/ 	.short	0x0470


	//----- nvinfo : EIATTR_SW_WAR
	.align		4
.L_38:
        /*8608*/ 	.byte	0x04, 0x36
        /*860a*/ 	.short	(.L_40 - .L_39)
.L_39:
        /*860c*/ 	.word	0x00000008
.L_40:


//--------------------- .nv.callgraph             --------------------------
	.section	.nv.callgraph,"",@"SHT_CUDA_CALLGRAPH"
	.align	4
	.sectionentsize	8
	.align		4
        /*0000*/ 	.word	0x00000000
	.align		4
        /*0004*/ 	.word	0xffffffff
	.align		4
        /*0008*/ 	.word	0x00000000
	.align		4
        /*000c*/ 	.word	0xfffffffe
	.align		4
        /*0010*/ 	.word	0x00000000
	.align		4
        /*0014*/ 	.word	0xfffffffd
	.align		4
        /*0018*/ 	.word	0x00000000
	.align		4
        /*001c*/ 	.word	0xfffffffc


//--------------------- .nv.constant4             --------------------------
	.section	.nv.constant4,"a",@progbits
	.align	8
	.align		8
.nv.constant4:
        /*0000*/ 	.dword	_ZN39_INTERNAL_8d246477_4_k_cu_26c27909_95164cuda3std3__45__cpo5beginE
	.align		8
        /*0008*/ 	.dword	_ZN39_INTERNAL_8d246477_4_k_cu_26c27909_95164cuda3std3__45__cpo3endE
	.align		8
        /*0010*/ 	.dword	_ZN39_INTERNAL_8d246477_4_k_cu_26c27909_95164cuda3std3__45__cpo6cbeginE
	.align		8
        /*0018*/ 	.dword	_ZN39_INTERNAL_8d246477_4_k_cu_26c27909_95164cuda3std3__45__cpo4cendE
	.align		8
        /*0020*/ 	.dword	_ZN39_INTERNAL_8d246477_4_k_cu_26c27909_95164cuda3std3__441_GLOBAL__N__8d246477_4_k_cu_26c27909_95166ignoreE
	.align		8
        /*0028*/ 	.dword	_ZN39_INTERNAL_8d246477_4_k_cu_26c27909_95164cuda3std3__419piecewise_constructE
	.align		8
        /*0030*/ 	.dword	_ZN39_INTERNAL_8d246477_4_k_cu_26c27909_95164cuda3std3__48in_placeE
	.align		8
        /*0038*/ 	.dword	_ZN39_INTERNAL_8d246477_4_k_cu_26c27909_95164cuda3std6ranges3__45__cpo4swapE
	.align		8
        /*0040*/ 	.dword	_ZN39_INTERNAL_8d246477_4_k_cu_26c27909_95164cuda3std6ranges3__45__cpo9iter_moveE
	.align		8
        /*0048*/ 	.dword	_ZN39_INTERNAL_8d246477_4_k_cu_26c27909_95164cute7productE
	.align		8
        /*0050*/ 	.dword	_ZN39_INTERNAL_8d246477_4_k_cu_26c27909_95164cute1_E


//--------------------- .text._ZN7cutlass13device_kernelINS_4gemm6kernel13GemmUniversalIN4cute5tupleIJiiiiEEENS1_10collective13CollectiveMmaINS1_37MainloopSm90TmaGmmaWarpSpecializedFP8ILi4ENS5_IJNS4_1CILi1EEESB_SB_EEENS1_35KernelTmaWarpSpecializedCooperativeEEENS5_IJNSA_ILi192EEENSA_ILi256EEENSA_ILi128EEEEEENS_12float_e4m3_tENS5_IJlSB_lEEESJ_SK_NS4_8TiledMMAINS4_8MMA_AtomIJNS4_4SM904GMMA31MMA_64x256x32_F32E4M3E4M3_SS_TNILNSO_7ScaleInE1ELSQ_1EEEEEENS4_6LayoutINS5_IJNSA_ILi2EEESB_SB_EEENS5_IJSB_NSA_ILi0EEESW_EEEEENS5_IJNS4_10UnderscoreESZ_SZ_EEEEENS4_13SM90_TMA_LOADENS4_14ComposedLayoutINS4_7SwizzleILi3ELi4ELi3EEENS4_18smem_ptr_flag_bitsILi8EEENST_INS5_IJNSA_ILi8EEESH_EEENS5_IJSH_SB_EEEEEEEvNS4_8identityES12_S1C_vS1D_EENS_8epilogue10collective6detail29Sm90TmaWarpSpecializedAdapterINS1G_15DefaultEpilogueISJ_SK_SK_NS1F_6thread17LinearCombinationISJ_Li1EffLNS1K_9ScaleType4KindE0ELNS_15FloatRoundStyleE2ESJ_EENS1_15EpilogueDefaultEEEEEvvEEEEvNT_6ParamsE --------------------------
	.section	.text._ZN7cutlass13device_kernelINS_4gemm6kernel13GemmUniversalIN4cute5tupleIJiiiiEEENS1_10collective13CollectiveMmaINS1_37MainloopSm90TmaGmmaWarpSpecializedFP8ILi4ENS5_IJNS4_1CILi1EEESB_SB_EEENS1_35KernelTmaWarpSpecializedCooperativeEEENS5_IJNSA_ILi192EEENSA_ILi256EEENSA_ILi128EEEEEENS_12float_e4m3_tENS5_IJlSB_lEEESJ_SK_NS4_8TiledMMAINS4_8MMA_AtomIJNS4_4SM904GMMA31MMA_64x256x32_F32E4M3E4M3_SS_TNILNSO_7ScaleInE1ELSQ_1EEEEEENS4_6LayoutINS5_IJNSA_ILi2EEESB_SB_EEENS5_IJSB_NSA_ILi0EEESW_EEEEENS5_IJNS4_10UnderscoreESZ_SZ_EEEEENS4_13SM90_TMA_LOADENS4_14ComposedLayoutINS4_7SwizzleILi3ELi4ELi3EEENS4_18smem_ptr_flag_bitsILi8EEENST_INS5_IJNSA_ILi8EEESH_EEENS5_IJSH_SB_EEEEEEEvNS4_8identityES12_S1C_vS1D_EENS_8epilogue10collective6detail29Sm90TmaWarpSpecializedAdapterINS1G_15DefaultEpilogueISJ_SK_SK_NS1F_6thread17LinearCombinationISJ_Li1EffLNS1K_9ScaleType4KindE0ELNS_15FloatRoundStyleE2ESJ_EENS1_15EpilogueDefaultEEEEEvvEEEEvNT_6ParamsE,"ax",@progbits
	.align	128
.text._ZN7cutlass13device_kernelINS_4gemm6kernel13GemmUniversalIN4cute5tupleIJiiiiEEENS1_10collective13CollectiveMmaINS1_37MainloopSm90TmaGmmaWarpSpecializedFP8ILi4ENS5_IJNS4_1CILi1EEESB_SB_EEENS1_35KernelTmaWarpSpecializedCooperativeEEENS5_IJNSA_ILi192EEENSA_ILi256EEENSA_ILi128EEEEEENS_12float_e4m3_tENS5_IJlSB_lEEESJ_SK_NS4_8TiledMMAINS4_8MMA_AtomIJNS4_4SM904GMMA31MMA_64x256x32_F32E4M3E4M3_SS_TNILNSO_7ScaleInE1ELSQ_1EEEEEENS4_6LayoutINS5_IJNSA_ILi2EEESB_SB_EEENS5_IJSB_NSA_ILi0EEESW_EEEEENS5_IJNS4_10UnderscoreESZ_SZ_EEEEENS4_13SM90_TMA_LOADENS4_14ComposedLayoutINS4_7SwizzleILi3ELi4ELi3EEENS4_18smem_ptr_flag_bitsILi8EEENST_INS5_IJNSA_ILi8EEESH_EEENS5_IJSH_SB_EEEEEEEvNS4_8identityES12_S1C_vS1D_EENS_8epilogue10collective6detail29Sm90TmaWarpSpecializedAdapterINS1G_15DefaultEpilogueISJ_SK_SK_NS1F_6thread17LinearCombinationISJ_Li1EffLNS1K_9ScaleType4KindE0ELNS_15FloatRoundStyleE2ESJ_EENS1_15EpilogueDefaultEEEEEvvEEEEvNT_6ParamsE:
        .type           _ZN7cutlass13device_kernelINS_4gemm6kernel13GemmUniversalIN4cute5tupleIJiiiiEEENS1_10collective13CollectiveMmaINS1_37MainloopSm90TmaGmmaWarpSpecializedFP8ILi4ENS5_IJNS4_1CILi1EEESB_SB_EEENS1_35KernelTmaWarpSpecializedCooperativeEEENS5_IJNSA_ILi192EEENSA_ILi256EEENSA_ILi128EEEEEENS_12float_e4m3_tENS5_IJlSB_lEEESJ_SK_NS4_8TiledMMAINS4_8MMA_AtomIJNS4_4SM904GMMA31MMA_64x256x32_F32E4M3E4M3_SS_TNILNSO_7ScaleInE1ELSQ_1EEEEEENS4_6LayoutINS5_IJNSA_ILi2EEESB_SB_EEENS5_IJSB_NSA_ILi0EEESW_EEEEENS5_IJNS4_10UnderscoreESZ_SZ_EEEEENS4_13SM90_TMA_LOADENS4_14ComposedLayoutINS4_7SwizzleILi3ELi4ELi3EEENS4_18smem_ptr_flag_bitsILi8EEENST_INS5_IJNSA_ILi8EEESH_EEENS5_IJSH_SB_EEEEEEEvNS4_8identityES12_S1C_vS1D_EENS_8epilogue10collective6detail29Sm90TmaWarpSpecializedAdapterINS1G_15DefaultEpilogueISJ_SK_SK_NS1F_6thread17LinearCombinationISJ_Li1EffLNS1K_9ScaleType4KindE0ELNS_15FloatRoundStyleE2ESJ_EENS1_15EpilogueDefaultEEEEEvvEEEEvNT_6ParamsE,@function
        .size           _ZN7cutlass13device_kernelINS_4gemm6kernel13GemmUniversalIN4cute5tupleIJiiiiEEENS1_10collective13CollectiveMmaINS1_37MainloopSm90TmaGmmaWarpSpecializedFP8ILi4ENS5_IJNS4_1CILi1EEESB_SB_EEENS1_35KernelTmaWarpSpecializedCooperativeEEENS5_IJNSA_ILi192EEENSA_ILi256EEENSA_ILi128EEEEEENS_12float_e4m3_tENS5_IJlSB_lEEESJ_SK_NS4_8TiledMMAINS4_8MMA_AtomIJNS4_4SM904GMMA31MMA_64x256x32_F32E4M3E4M3_SS_TNILNSO_7ScaleInE1ELSQ_1EEEEEENS4_6LayoutINS5_IJNSA_ILi2EEESB_SB_EEENS5_IJSB_NSA_ILi0EEESW_EEEEENS5_IJNS4_10UnderscoreESZ_SZ_EEEEENS4_13SM90_TMA_LOADENS4_14ComposedLayoutINS4_7SwizzleILi3ELi4ELi3EEENS4_18smem_ptr_flag_bitsILi8EEENST_INS5_IJNSA_ILi8EEESH_EEENS5_IJSH_SB_EEEEEEEvNS4_8identityES12_S1C_vS1D_EENS_8epilogue10collective6detail29Sm90TmaWarpSpecializedAdapterINS1G_15DefaultEpilogueISJ_SK_SK_NS1F_6thread17LinearCombinationISJ_Li1EffLNS1K_9ScaleType4KindE0ELNS_15FloatRoundStyleE2ESJ_EENS1_15EpilogueDefaultEEEEEvvEEEEvNT_6ParamsE,(.L_x_585 - _ZN7cutlass13device_kernelINS_4gemm6kernel13GemmUniversalIN4cute5tupleIJiiiiEEENS1_10collective13CollectiveMmaINS1_37MainloopSm90TmaGmmaWarpSpecializedFP8ILi4ENS5_IJNS4_1CILi1EEESB_SB_EEENS1_35KernelTmaWarpSpecializedCooperativeEEENS5_IJNSA_ILi192EEENSA_ILi256EEENSA_ILi128EEEEEENS_12float_e4m3_tENS5_IJlSB_lEEESJ_SK_NS4_8TiledMMAINS4_8MMA_AtomIJNS4_4SM904GMMA31MMA_64x256x32_F32E4M3E4M3_SS_TNILNSO_7ScaleInE1ELSQ_1EEEEEENS4_6LayoutINS5_IJNSA_ILi2EEESB_SB_EEENS5_IJSB_NSA_ILi0EEESW_EEEEENS5_IJNS4_10UnderscoreESZ_SZ_EEEEENS4_13SM90_TMA_LOADENS4_14ComposedLayoutINS4_7SwizzleILi3ELi4ELi3EEENS4_18smem_ptr_flag_bitsILi8EEENST_INS5_IJNSA_ILi8EEESH_EEENS5_IJSH_SB_EEEEEEEvNS4_8identityES12_S1C_vS1D_EENS_8epilogue10collective6detail29Sm90TmaWarpSpecializedAdapterINS1G_15DefaultEpilogueISJ_SK_SK_NS1F_6thread17LinearCombinationISJ_Li1EffLNS1K_9ScaleType4KindE0ELNS_15FloatRoundStyleE2ESJ_EENS1_15EpilogueDefaultEEEEEvvEEEEvNT_6ParamsE)
        .other          _ZN7cutlass13device_kernelINS_4gemm6kernel13GemmUniversalIN4cute5tupleIJiiiiEEENS1_10collective13CollectiveMmaINS1_37MainloopSm90TmaGmmaWarpSpecializedFP8ILi4ENS5_IJNS4_1CILi1EEESB_SB_EEENS1_35KernelTmaWarpSpecializedCooperativeEEENS5_IJNSA_ILi192EEENSA_ILi256EEENSA_ILi128EEEEEENS_12float_e4m3_tENS5_IJlSB_lEEESJ_SK_NS4_8TiledMMAINS4_8MMA_AtomIJNS4_4SM904GMMA31MMA_64x256x32_F32E4M3E4M3_SS_TNILNSO_7ScaleInE1ELSQ_1EEEEEENS4_6LayoutINS5_IJNSA_ILi2EEESB_SB_EEENS5_IJSB_NSA_ILi0EEESW_EEEEENS5_IJNS4_10UnderscoreESZ_SZ_EEEEENS4_13SM90_TMA_LOADENS4_14ComposedLayoutINS4_7SwizzleILi3ELi4ELi3EEENS4_18smem_ptr_flag_bitsILi8EEENST_INS5_IJNSA_ILi8EEESH_EEENS5_IJSH_SB_EEEEEEEvNS4_8identityES12_S1C_vS1D_EENS_8epilogue10collective6detail29Sm90TmaWarpSpecializedAdapterINS1G_15DefaultEpilogueISJ_SK_SK_NS1F_6thread17LinearCombinationISJ_Li1EffLNS1K_9ScaleType4KindE0ELNS_15FloatRoundStyleE2ESJ_EENS1_15EpilogueDefaultEEEEEvvEEEEvNT_6ParamsE,@"STO_CUDA_ENTRY STV_DEFAULT"
_ZN7cutlass13device_kernelINS_4gemm6kernel13GemmUniversalIN4cute5tupleIJiiiiEEENS1_10collective13CollectiveMmaINS1_37MainloopSm90TmaGmmaWarpSpecializedFP8ILi4ENS5_IJNS4_1CILi1EEESB_SB_EEENS1_35KernelTmaWarpSpecializedCooperativeEEENS5_IJNSA_ILi192EEENSA_ILi256EEENSA_ILi128EEEEEENS_12float_e4m3_tENS5_IJlSB_lEEESJ_SK_NS4_8TiledMMAINS4_8MMA_AtomIJNS4_4SM904GMMA31MMA_64x256x32_F32E4M3E4M3_SS_TNILNSO_7ScaleInE1ELSQ_1EEEEEENS4_6LayoutINS5_IJNSA_ILi2EEESB_SB_EEENS5_IJSB_NSA_ILi0EEESW_EEEEENS5_IJNS4_10UnderscoreESZ_SZ_EEEEENS4_13SM90_TMA_LOADENS4_14ComposedLayoutINS4_7SwizzleILi3ELi4ELi3EEENS4_18smem_ptr_flag_bitsILi8EEENST_INS5_IJNSA_ILi8EEESH_EEENS5_IJSH_SB_EEEEEEEvNS4_8identityES12_S1C_vS1D_EENS_8epilogue10collective6detail29Sm90TmaWarpSpecializedAdapterINS1G_15DefaultEpilogueISJ_SK_SK_NS1F_6thread17LinearCombinationISJ_Li1EffLNS1K_9ScaleType4KindE0ELNS_15FloatRoundStyleE2ESJ_EENS1_15EpilogueDefaultEEEEEvvEEEEvNT_6ParamsE:
[----:B------:R-:W0:Y:S02]  /*0000*/  LDC R1, c[0x0][0x28] ;  /* 0x00000a00ff017b82 */ /* 0x000e240000000800 */
[----:B0-----:R-:W-:Y:S01]  /*0010*/  VIADD R1, R1, 0xfffff320 ;  /* 0xfffff32001017836 */ /* 0x001fe20000000000 */
[----:B------:R-:W0:Y:S01]  /*0020*/  S2R R2, SR_TID.X ;  /* 0x0000000000027919 */ /* 0x000e220000002100 */
[----:B------:R-:W-:Y:S01]  /*0030*/  ELECT P0, URZ, PT ;  /* 0x00000000003f782f */ /* 0x000fe20003800000 */
[----:B------:R-:W-:Y:S01]  /*0040*/  BSSY B0, `(.L_x_0) ;  /* 0x0000015000007945 */ /* 0x000fe20003800000 */
[--C-:B0-----:R-:W-:Y:S02]  /*0050*/  SHF.R.U32.HI R0, RZ, 0x5, R2.reuse ;  /* 0x00000005ff007819 */ /* 0x101fe40000011602 */
[----:B------:R-:W-:-:S03]  /*0060*/  SHF.R.U32.HI R2, RZ, 0x7, R2 ;  /* 0x00000007ff027819 */ /* 0x000fc60000011602 */
[----:B------:R-:W0:Y:S04]  /*0070*/  SHFL.IDX PT, R3, R0, RZ, 0x1f ;  /* 0x00001fff00037589 */ /* 0x000e2800000e0000 */
[----:B------:R-:W1:Y:S01]  /*0080*/  SHFL.IDX PT, R2, R2, RZ, 0x1f ;  /* 0x00001fff02027589 */ /* 0x000e6200000e0000 */
[----:B0-----:R-:W-:Y:S02]  /*0090*/  R2UR UR4, R3 ;  /* 0x00000000030472ca */ /* 0x001fe400000e0000 */
[----:B-1----:R-:W-:-:S11]  /*00a0*/  R2UR UR6, R2 ;  /* 0x00000000020672ca */ /* 0x002fd600000e0000 */
[----:B------:R-:W-:Y:S02]  /*00b0*/  USHF.R.S32.HI UR5, URZ, 0x1f, UR4 ;  /* 0x0000001f3f057899 */ /* 0x000fe40008011404 */
[----:B------:R-:W-:Y:S02]  /*00c0*/  ISETP.NE.OR P0, PT, RZ, UR4, !P0 ;  /* 0x00000004ff007c0c */ /* 0x000fe4000c705670 */
[----:B------:R-:W-:-:S04]  /*00d0*/  ULEA.HI UR5, UR5, UR4, URZ, 0x2 ;  /* 0x0000000405057291 */ /* 0x000fc8000f8f103f */
[----:B------:R-:W-:-:S04]  /*00e0*/  ULOP3.LUT UR5, UR5, 0xfffffffc, URZ, 0xc0, !UPT ;  /* 0xfffffffc05057892 */ /* 0x000fc8000f8ec03f */
[----:B------:R-:W-:-:S03]  /*00f0*/  UIADD3 UR8, UR4, -UR5, URZ ;  /* 0x8000000504087290 */ /* 0x000fc6000fffe03f */
[----:B------:R-:W-:Y:S09]  /*0100*/  @P0 BRA `(.L_x_1) ;  /* 0x0000000000200947 */ /* 0x000ff20003800000 */
[----:B------:R-:W-:Y:S02]  /*0110*/  ULDC.64 UR4, c[0x0][0x198] ;  /* 0x0000660000047ab9 */ /* 0x000fe40000000a00 */
[----:B------:R-:W-:Y:S02]  /*0120*/  UIADD3 UR10, UP0, UR4, 0xf0, URZ ;  /* 0x000000f0040a7890 */ /* 0x000fe4000ff1e03f */
[----:B------:R-:W-:Y:S02]  /*0130*/  UIADD3 UR4, UP1, UR4, 0x1f0, URZ ;  /* 0x000001f004047890 */ /* 0x000fe4000ff3e03f */
[----:B------:R-:W-:Y:S02]  /*0140*/  UIADD3.X UR11, URZ, UR5, URZ, UP0, !UPT ;  /* 0x000000053f0b7290 */ /* 0x000fe400087fe43f */
[----:B------:R-:W-:-:S07]  /*0150*/  UIADD3.X UR5, URZ, UR5, URZ, UP1, !UPT ;  /* 0x000000053f057290 */ /* 0x000fce0008ffe43f */
[----:B------:R0:W-:Y:S02]  /*0160*/  UTMACCTL.PF [UR10] ;  /* 0x000000000a0079b9 */ /* 0x0001e40008040000 */
[----:B------:R0:W-:Y:S02]  /*0170*/  UTMACCTL.PF [UR4] ;  /* 0x00000000040079b9 */ /* 0x0001e40008040000 */
[----:B0-----:R-:W-:Y:S01]  /*0180*/  NOP ;  /* 0x0000000000007918 */ /* 0x001fe20000000000 */
.L_x_1:
[----:B------:R-:W-:Y:S05]  /*0190*/  BSYNC B0 ;  /* 0x0000000000007941 */ /* 0x000fea0003800000 */
.L_x_0:
[----:B------:R-:W0:Y:S01]  /*01a0*/  SHFL.IDX PT, R2, R0, RZ, 0x1f ;  /* 0x00001fff00027589 */ /* 0x000e2200000e0000 */
[----:B------:R-:W-:Y:S01]  /*01b0*/  UISETP.NE.AND UP0, UPT, UR8, 0x3, UPT ;  /* 0x000000030800788c */ /* 0x000fe2000bf05270 */
[----:B------:R-:W-:Y:S01]  /*01c0*/  ISETP.NE.AND P1, PT, RZ, UR6, PT ;  /* 0x00000006ff007c0c */ /* 0x000fe2000bf25270 */
[----:B------:R-:W-:Y:S02]  /*01d0*/  UIADD3 UR10, UR6, -0x1, URZ ;  /* 0xffffffff060a7890 */ /* 0x000fe4000fffe03f */
[----:B------:R-:W-:Y:S02]  /*01e0*/  UISETP.EQ.OR UP0, UPT, UR8, URZ, !UP0 ;  /* 0x0000003f0800728c */ /* 0x000fe4000c702670 */
[----:B------:R-:W-:Y:S02]  /*01f0*/  UISETP.GE.U32.AND UP1, UPT, UR10, 0x2, UPT ;  /* 0x000000020a00788c */ /* 0x000fe4000bf26070 */
[----:B------:R-:W-:-:S04]  /*0200*/  UISETP.EQ.AND UP0, UPT, UR6, URZ, UP0 ;  /* 0x0000003f0600728c */ /* 0x000fc80008702270 */
[----:B------:R-:W-:-:S04]  /*0210*/  USEL UR13, URZ, 0x1, !UP0 ;  /* 0x000000013f0d7887 */ /* 0x000fc8000c000000 */
[----:B------:R-:W-:Y:S01]  /*0220*/  USEL UR13, UR13, 0x2, UP1 ;  /* 0x000000020d0d7887 */ /* 0x000fe20008800000 */
[----:B0-----:R-:W-:-:S13]  /*0230*/  ISETP.NE.AND P0, PT, R2, RZ, PT ;  /* 0x000000ff0200720c */ /* 0x001fda0003f05270 */
[----:B------:R-:W-:Y:S05]  /*0240*/  @P0 BRA `(.L_x_2) ;  /* 0x0000000000580947 */ /* 0x000fea0003800000 */
[----:B------:R-:W0:Y:S01]  /*0250*/  S2UR UR9, SR_CgaCtaId ;  /* 0x00000000000979c3 */ /* 0x000e220000008800 */
[----:B------:R-:W-:Y:S01]  /*0260*/  UMOV UR4, 0x400 ;  /* 0x0000040000047882 */ /* 0x000fe20000000000 */
[----:B------:R-:W-:Y:S01]  /*0270*/  UMOV UR5, 0x1 ;  /* 0x0000000100057882 */ /* 0x000fe20000000000 */
[----:B------:R-:W-:Y:S01]  /*0280*/  UMOV UR6, 0x100 ;  /* 0x0000010000067882 */ /* 0x000fe20000000000 */
[----:B------:R-:W-:Y:S01]  /*0290*/  ELECT P0, URZ, PT ;  /* 0x00000000003f782f */ /* 0x000fe20003800000 */
[----:B------:R-:W-:-:S04]  /*02a0*/  UIADD3 UR6, -UR6, 0x100000, URZ ;  /* 0x0010000006067890 */ /* 0x000fc8000fffe13f */
[----:B------:R-:W-:Y:S02]  /*02b0*/  USHF.L.U32 UR7, UR6, 0xb, URZ ;  /* 0x0000000b06077899 */ /* 0x000fe4000800063f */
[----:B------:R-:W-:Y:S02]  /*02c0*/  USHF.L.U32 UR6, UR6, 0x1, URZ ;  /* 0x0000000106067899 */ /* 0x000fe4000800063f */
[----:B0-----:R-:W-:Y:S02]  /*02d0*/  ULEA UR9, UR9, UR4, 0x18 ;  /* 0x0000000409097291 */ /* 0x001fe4000f8ec03f */
[----:B------:R-:W-:-:S04]  /*02e0*/  UIADD3 UR4, -UR5, 0x100000, URZ ;  /* 0x0010000005047890 */ /* 0x000fc8000fffe13f */
[----:B------:R-:W-:Y:S02]  /*02f0*/  USHF.L.U32 UR5, UR4, 0xb, URZ ;  /* 0x0000000b04057899 */ /* 0x000fe4000800063f */
[----:B------:R-:W-:Y:S01]  /*0300*/  USHF.L.U32 UR4, UR4, 0x1, URZ ;  /* 0x0000000104047899 */ /* 0x000fe2000800063f */
[----:B------:R-:W0:Y:S11]  /*0310*/  FENCE.VIEW.ASYNC.S ;  /* 0x00000000000073c6 */ /* 0x000e360000000000 */
[----:B0-----:R0:W1:Y:S01]  /*0320*/  SYNCS.EXCH.64 URZ, [UR9], UR4 ;  /* 0x00000004093f75b2 */ /* 0x0010620008000100 */
[----:B------:R0:W2:Y:S01]  /*0330*/  SYNCS.EXCH.64 URZ, [UR9+0x20], UR6 ;  /* 0x00002006093f75b2 */ /* 0x0000a20008000100 */
[----:B------:R0:W3:Y:S01]  /*0340*/  SYNCS.EXCH.64 URZ, [UR9+0x8], UR4 ;  /* 0x00000804093f75b2 */ /* 0x0000e20008000100 */
[----:B------:R0:W4:Y:S01]  /*0350*/  SYNCS.EXCH.64 URZ, [UR9+0x28], UR6 ;  /* 0x00002806093f75b2 */ /* 0x0001220008000100 */
[----:B------:R0:W0:Y:S01]  /*0360*/  SYNCS.EXCH.64 URZ, [UR9+0x10], UR4 ;  /* 0x00001004093f75b2 */ /* 0x0000220008000100 */
[----:B------:R0:W0:Y:S01]  /*0370*/  SYNCS.EXCH.64 URZ, [UR9+0x30], UR6 ;  /* 0x00003006093f75b2 */ /* 0x0000220008000100 */
[----:B------:R0:W0:Y:S01]  /*0380*/  SYNCS.EXCH.64 URZ, [UR9+0x18], UR4 ;  /* 0x00001804093f75b2 */ /* 0x0000220008000100 */
[----:B------:R0:W0:Y:S01]  /*0390*/  SYNCS.EXCH.64 URZ, [UR9+0x38], UR6 ;  /* 0x00003806093f75b2 */ /* 0x0000220008000100 */
[----:B------:R-:W-:Y:S01]  /*03a0*/  NOP ;  /* 0x0000000000007918 */ /* 0x000fe20000000000 */
.L_x_2:
[----:B------:R-:W5:Y:S01]  /*03b0*/  LDC R2, c[0x0][0x65c] ;  /* 0x00019700ff027b82 */ /* 0x000f620000000800 */
[----:B------:R-:W1:Y:S01]  /*03c0*/  SHFL.IDX PT, R0, R0, RZ, 0x1f ;  /* 0x00001fff00007589 */ /* 0x000e6200000e0000 */
[----:B------:R-:W-:Y:S01]  /*03d0*/  ELECT P0, URZ, PT ;  /* 0x00000000003f782f */ /* 0x000fe20003800000 */
[----:B------:R-:W-:Y:S01]  /*03e0*/  IMAD.MOV.U32 R3, RZ, RZ, RZ ;  /* 0x000000ffff037224 */ /* 0x000fe200078e00ff */
[----:B0-----:R-:W-:Y:S01]  /*03f0*/  UMOV UR4, 0x20 ;  /* 0x0000002000047882 */ /* 0x001fe20000000000 */
[----:B------:R-:W0:Y:S01]  /*0400*/  S2R R10, SR_CTAID.Y ;  /* 0x00000000000a7919 */ /* 0x000e220000002600 */
[----:B------:R-:W-:Y:S01]  /*0410*/  NOP ;  /* 0x0000000000007918 */ /* 0x000fe20000000000 */
[----:B------:R-:W-:Y:S01]  /*0420*/  NOP ;  /* 0x0000000000007918 */ /* 0x000fe20000000000 */
[----:B-----5:R-:W-:Y:S02]  /*0430*/  ISETP.NE.AND P4, PT, R2, 0x1, PT ;  /* 0x000000010200780c */ /* 0x020fe40003f85270 */
[----:B------:R-:W5:Y:S01]  /*0440*/  S2R R2, SR_CTAID.X ;  /* 0x0000000000027919 */ /* 0x000f620000002500 */
[----:B-1----:R-:W-:-:S10]  /*0450*/  ISETP.NE.OR P0, PT, R0, RZ, !P0 ;  /* 0x000000ff0000720c */ /* 0x002fd40004705670 */
[----:B------:R-:W5:Y:S01]  /*0460*/  @P4 LDC R7, c[0x0][0x10] ;  /* 0x00000400ff074b82 */ /* 0x000f620000000800 */
[----:B0-----:R-:W-:Y:S02]  /*0470*/  @P4 IMAD.MOV.U32 R4, RZ, RZ, R10 ;  /* 0x000000ffff044224 */ /* 0x001fe400078e000a */
[----:B------:R-:W-:Y:S01]  /*0480*/  VOTEU.ALL UP0, P0 ;  /* 0x00000000003f7886 */ /* 0x000fe20000000000 */
[----:B------:R-:W-:Y:S01]  /*0490*/  @P4 IMAD.MOV.U32 R5, RZ, RZ, RZ ;  /* 0x000000ffff054224 */ /* 0x000fe200078e00ff */
[----:B------:R-:W-:Y:S01]  /*04a0*/  VOTEU.ALL UP1, P0 ;  /* 0x00000000003f7886 */ /* 0x000fe20000020000 */
[----:B------:R-:W-:Y:S02]  /*04b0*/  @P4 IMAD.MOV.U32 R11, RZ, RZ, RZ ;  /* 0x000000ffff0b4224 */ /* 0x000fe400078e00ff */
[----:B------:R-:W0:Y:S01]  /*04c0*/  @!P4 LDC R9, c[0x0][0xc] ;  /* 0x00000300ff09cb82 */ /* 0x000e220000000800 */
[----:B------:R-:W-:Y:S01]  /*04d0*/  @!UP0 UMOV UR6, 0x400 ;  /* 0x0000040000068882 */ /* 0x000fe20000000000 */
[----:B------:R-:W-:-:S04]  /*04e0*/  @!UP0 UIADD3 UR4, -UR4, 0x100000, URZ ;  /* 0x0010000004048890 */ /* 0x000fc8000fffe13f */
[----:B------:R-:W-:Y:S02]  /*04f0*/  @!UP0 USHF.L.U32 UR5, UR4, 0xb, URZ ;  /* 0x0000000b04058899 */ /* 0x000fe4000800063f */
[----:B------:R-:W-:Y:S01]  /*0500*/  @!UP0 USHF.L.U32 UR4, UR4, 0x1, URZ ;  /* 0x0000000104048899 */ /* 0x000fe2000800063f */
[----:B------:R-:W1:Y:S01]  /*0510*/  @!UP0 S2UR UR7, SR_CgaCtaId ;  /* 0x00000000000789c3 */ /* 0x000e620000008800 */
[----:B-----5:R-:W-:-:S04]  /*0520*/  @P4 IMAD.WIDE.U32 R6, R2, R7, R4 ;  /* 0x0000000702064225 */ /* 0x020fc800078e0004 */
[----:B------:R-:W-:Y:S02]  /*0530*/  @P4 IMAD.MOV.U32 R14, RZ, RZ, R6 ;  /* 0x000000ffff0e4224 */ /* 0x000fe400078e0006 */
[----:B------:R-:W-:Y:S02]  /*0540*/  @P4 IMAD.IADD R15, R7, 0x1, R11 ;  /* 0x00000001070f4824 */ /* 0x000fe400078e020b */
[----:B0-----:R-:W-:-:S04]  /*0550*/  @!P4 IMAD.WIDE.U32 R4, R9, R10, R2 ;  /* 0x0000000a0904c225 */ /* 0x001fc800078e0002 */
[----:B------:R-:W-:Y:S02]  /*0560*/  @!P4 IMAD.MOV.U32 R14, RZ, RZ, R4 ;  /* 0x000000ffff0ec224 */ /* 0x000fe400078e0004 */
[----:B------:R-:W-:Y:S01]  /*0570*/  @!P4 IMAD.MOV.U32 R15, RZ, RZ, R5 ;  /* 0x000000ffff0fc224 */ /* 0x000fe200078e0005 */
[----:B-1----:R-:W-:Y:S02]  /*0580*/  @!UP0 ULEA UR6, UR7, UR6, 0x18 ;  /* 0x0000000607068291 */ /* 0x002fe4000f8ec03f */
[----:B------:R0:W-:Y:S01]  /*0590*/  STL [R1+0x474], R14 ;  /* 0x0004740e01007387 */ /* 0x0001e20000100800 */
[----:B------:R-:W-:-:S03]  /*05a0*/  VOTEU.ALL UP0, P0 ;  /* 0x00000000003f7886 */ /* 0x000fc60000000000 */
[----:B------:R0:W-:Y:S04]  /*05b0*/  STL [R1+0x470], R15 ;  /* 0x0004700f01007387 */ /* 0x0001e80000100800 */
[----:B------:R-:W1:Y:S02]  /*05c0*/  FENCE.VIEW.ASYNC.S ;  /* 0x00000000000073c6 */ /* 0x000e640000000000 */
[----:B-1----:R0:W2:Y:S01]  /*05d0*/  @!UP0 SYNCS.EXCH.64 URZ, [UR6+0x50], UR4 ;  /* 0x00005004063f85b2 */ /* 0x0020a20008000100 */
[----:B------:R0:W2:Y:S01]  /*05e0*/  @!UP1 SYNCS.EXCH.64 URZ, [UR6+0x58], UR4 ;  /* 0x00005804063f95b2 */ /* 0x0000a20008000100 */
[----:B------:R-:W-:Y:S01]  /*05f0*/  NOP ;  /* 0x0000000000007918 */ /* 0x000fe20000000000 */
[----:B--234-:R-:W-:Y:S06]  /*0600*/  BAR.SYNC.DEFER_BLOCKING 0x0 ;  /* 0x0000000000007b1d */ /* 0x01cfec0000010000 */
[----:B0-----:R-:W-:Y:S05]  /*0610*/  @!P1 BRA `(.L_x_3) ;  /* 0x00000284009c9947 */ /* 0x001fea0003800000 */
[----:B------:R-:W-:-:S06]  /*0620*/  UISETP.GT.U32.AND UP0, UPT, UR10, 0x1, UPT ;  /* 0x000000010a00788c */ /* 0x000fcc000bf04070 */
[----:B------:R-:W-:-:S13]  /*0630*/  PLOP3.LUT P0, PT, PT, PT, UP0, 0x80, 0x0 ;  /* 0x000000000000781c */ /* 0x000fda0003f0f008 */
[----:B------:R-:W-:Y:S05]  /*0640*/  @P0 EXIT ;  /* 0x000000000000094d */ /* 0x000fea0003800000 */
[----:B------:R-:W-:Y:S01]  /*0650*/  IMAD.MOV.U32 R5, RZ, RZ, -0x1 ;  /* 0xffffffffff057424 */ /* 0x000fe200078e00ff */
[----:B------:R-:W-:Y:S01]  /*0660*/  ULDC.64 UR4, c[0x0][0x650] ;  /* 0x0001940000047ab9 */ /* 0x000fe20000000a00 */
[----:B------:R-:W-:Y:S01]  /*0670*/  IMAD.MOV.U32 R4, RZ, RZ, -0x1 ;  /* 0xffffffffff047424 */ /* 0x000fe200078e00ff */
[----:B------:R-:W-:Y:S01]  /*0680*/  ISETP.GE.U32.AND P0, PT, R14, UR4, PT ;  /* 0x000000040e007c0c */ /* 0x000fe2000bf06070 */
[----:B------:R-:W-:Y:S01]  /*0690*/  UMOV UR9, 0xffffffff ;  /* 0xffffffff00097882 */ /* 0x000fe20000000000 */
[----:B------:R0:W-:Y:S01]  /*06a0*/  STL [R1+0x47c], R5 ;  /* 0x00047c0501007387 */ /* 0x0001e20000100800 */
[----:B------:R-:W-:Y:S02]  /*06b0*/  PRMT R0, RZ, 0x7610, R0 ;  /* 0x00007610ff007816 */ /* 0x000fe40000000000 */
[----:B------:R-:W-:Y:S01]  /*06c0*/  ISETP.GE.U32.AND.EX P0, PT, R15, UR5, PT, P0 ;  /* 0x000000050f007c0c */ /* 0x000fe2000bf06100 */
[----:B------:R0:W-:-:S12]  /*06d0*/  STL [R1+0x478], R4 ;  /* 0x0004780401007387 */ /* 0x0001d80000100800 */
[----:B0-----:R-:W-:Y:S05]  /*06e0*/  @P0 BRA `(.L_x_4) ;  /* 0x00000004006c0947 */ /* 0x001fea0003800000 */
[----:B------:R-:W-:Y:S01]  /*06f0*/  ULDC.64 UR14, c[0x0][0x628] ;  /* 0x00018a00000e7ab9 */ /* 0x000fe20000000a00 */
[----:B------:R-:W0:Y:S01]  /*0700*/  LDC.64 R12, c[0x0][0x620] ;  /* 0x00018800ff0c7b82 */ /* 0x000e220000000a00 */
[----:B------:R-:W-:Y:S01]  /*0710*/  ISETP.NE.U32.AND P0, PT, RZ, UR14, PT ;  /* 0x0000000eff007c0c */ /* 0x000fe2000bf05070 */
[----:B------:R-:W-:Y:S01]  /*0720*/  ULDC UR11, c[0x0][0x630] ;  /* 0x00018c00000b7ab9 */ /* 0x000fe20000000800 */
[----:B------:R-:W-:Y:S02]  /*0730*/  R2UR UR4, R14 ;  /* 0x000000000e0472ca */ /* 0x000fe400000e0000 */
[----:B------:R-:W-:Y:S02]  /*0740*/  ISETP.NE.AND.EX P0, PT, RZ, UR15, PT, P0 ;  /* 0x0000000fff007c0c */ /* 0x000fe4000bf05300 */
[----:B------:R-:W-:-:S11]  /*0750*/  R2UR UR5, R15 ;  /* 0x000000000f0572ca */ /* 0x000fd600000e0000 */
[----:B------:R-:W-:Y:S05]  /*0760*/  @!P0 BRA `(.L_x_5) ;  /* 0x0000000000308947 */ /* 0x000fea0003800000 */
[----:B------:R-:W-:Y:S01]  /*0770*/  R2UR UR4, R14 ;  /* 0x000000000e0472ca */ /* 0x000fe200000e0000 */
[----:B------:R-:W-:Y:S01]  /*0780*/  ULDC UR8, c[0x0][0x634] ;  /* 0x00018d0000087ab9 */ /* 0x000fe20000000800 */
[----:B------:R-:W-:-:S11]  /*0790*/  R2UR UR10, R15 ;  /* 0x000000000f0a72ca */ /* 0x000fd600000e0000 */
[----:B------:R-:W-:-:S04]  /*07a0*/  UIADD3 UR8, UP0, UR4, UR8, URZ ;  /* 0x0000000804087290 */ /* 0x000fc8000ff1e03f */
[----:B------:R-:W-:-:S04]  /*07b0*/  UIADD3.X UR10, URZ, UR10, URZ, UP0, !UPT ;  /* 0x0000000a3f0a7290 */ /* 0x000fc800087fe43f */
[----:B------:R-:W-:-:S04]  /*07c0*/  UIMAD.WIDE.U32 UR4, UR10, UR14, URZ ;  /* 0x0000000e0a0472a5 */ /* 0x000fc8000f8e003f */
[----:B------:R-:W-:Y:S02]  /*07d0*/  UIMAD.WIDE.U32 UR6, UP0, UR8, UR15, UR4 ;  /* 0x0000000f080672a5 */ /* 0x000fe4000f800004 */
[----:B------:R-:W-:Y:S02]  /*07e0*/  UIMAD.WIDE.U32 UR4, UR8, UR14, URZ ;  /* 0x0000000e080472a5 */ /* 0x000fe4000f8e003f */
[----:B------:R-:W-:Y:S02]  /*07f0*/  UIADD3.X UR9, URZ, URZ, URZ, UP0, !UPT ;  /* 0x0000003f3f097290 */ /* 0x000fe400087fe43f */
[----:B------:R-:W-:Y:S01]  /*0800*/  UIADD3 URZ, UP0, UR5, UR6, URZ ;  /* 0x00000006053f7290 */ /* 0x000fe2000ff1e03f */
[----:B------:R-:W-:-:S03]  /*0810*/  UMOV UR8, UR7 ;  /* 0x0000000700087c82 */ /* 0x000fc60008000000 */
[----:B------:R-:W-:-:S12]  /*0820*/  UIMAD.WIDE.U32.X UR4, UR10, UR15, UR8, UP0 ;  /* 0x0000000f0a0472a5 */ /* 0x000fd800080e0408 */
.L_x_5:
[----:B------:R-:W-:Y:S01]  /*0830*/  USHF.R.U64 UR9, UR4, UR11, UR5 ;  /* 0x0000000b04097299 */ /* 0x000fe20008001205 */
[----:B------:R-:W1:Y:S01]  /*0840*/  LDC R8, c[0x0][0x618] ;  /* 0x00018600ff087b82 */ /* 0x000e620000000800 */
[----:B------:R-:W-:Y:S01]  /*0850*/  USHF.R.U32.HI UR4, URZ, UR11, UR5 ;  /* 0x0000000b3f047299 */ /* 0x000fe20008011605 */
[----:B------:R-:W-:Y:S01]  /*0860*/  I2FP.F32.U32 R0, R2 ;  /* 0x0000000200007245 */ /* 0x000fe20000201000 */
[----:B------:R-:W-:Y:S01]  /*0870*/  IMAD.MOV.U32 R4, RZ, RZ, R14 ;  /* 0x000000ffff047224 */ /* 0x000fe200078e000e */
[----:B------:R-:W-:Y:S01]  /*0880*/  ULDC UR5, c[0x0][0x150] ;  /* 0x0000540000057ab9 */ /* 0x000fe20000000800 */
[----:B------:R-:W-:Y:S01]  /*0890*/  IADD3 R7, P0, RZ, -UR9, RZ ;  /* 0x80000009ff077c10 */ /* 0x000fe2000ff1e0ff */
[----:B------:R-:W-:Y:S02]  /*08a0*/  IMAD.MOV.U32 R5, RZ, RZ, R15 ;  /* 0x000000ffff057224 */ /* 0x000fe400078e000f */
[----:B------:R-:W-:Y:S01]  /*08b0*/  FMUL R0, R0, UR5 ;  /* 0x0000000500007c20 */ /* 0x000fe20008400000 */
[----:B------:R-:W2:Y:S01]  /*08c0*/  LDC.64 R20, c[0x0][0x640] ;  /* 0x00019000ff147b82 */ /* 0x000ea20000000a00 */
[----:B------:R-:W-:Y:S01]  /*08d0*/  IMAD.X R9, RZ, RZ, ~UR4, P0 ;  /* 0x80000004ff097e24 */ /* 0x000fe200080e06ff */
[----:B------:R-:W-:Y:S01]  /*08e0*/  ULDC UR4, c[0x0][0x154] ;  /* 0x0000550000047ab9 */ /* 0x000fe20000000800 */
[----:B0-----:R-:W-:-:S02]  /*08f0*/  IMAD.WIDE.U32 R4, R7, R12, R4 ;  /* 0x0000000c07047225 */ /* 0x001fc400078e0004 */
[----:B------:R-:W0:Y:S02]  /*0900*/  F2I.U32.TRUNC.NTZ R0, R0 ;  /* 0x0000000000007305 */ /* 0x000e24000020f000 */
[----:B------:R-:W-:Y:S01]  /*0910*/  IMAD R6, R9, R12, RZ ;  /* 0x0000000c09067224 */ /* 0x000fe200078e02ff */
[----:B------:R-:W3:Y:S03]  /*0920*/  LDC R3, c[0x0][0x144] ;  /* 0x00005100ff037b82 */ /* 0x000ee60000000800 */
[----:B------:R-:W-:-:S04]  /*0930*/  IMAD R7, R7, R13, R6 ;  /* 0x0000000d07077224 */ /* 0x000fc800078e0206 */
[----:B------:R-:W-:Y:S01]  /*0940*/  IMAD.IADD R5, R5, 0x1, R7 ;  /* 0x0000000105057824 */ /* 0x000fe200078e0207 */
[----:B------:R-:W4:Y:S01]  /*0950*/  LDC R14, c[0x0][0x608] ;  /* 0x00018200ff0e7b82 */ /* 0x000f220000000800 */
[----:B------:R-:W-:Y:S02]  /*0960*/  IMAD.MOV.U32 R7, RZ, RZ, -0x1 ;  /* 0xffffffffff077424 */ /* 0x000fe400078e00ff */
[----:B0-----:R-:W-:Y:S01]  /*0970*/  IMAD.MOV R6, RZ, RZ, -R0 ;  /* 0x000000ffff067224 */ /* 0x001fe200078e0a00 */
[----:B-1----:R-:W-:Y:S02]  /*0980*/  SHF.R.U64 R12, R4, R8, R5 ;  /* 0x00000008040c7219 */ /* 0x002fe40000001205 */
[----:B------:R-:W-:Y:S02]  /*0990*/  I2FP.F32.U32 R4, R10 ;  /* 0x0000000a00047245 */ /* 0x000fe40000201000 */
[----:B------:R-:W0:Y:S01]  /*09a0*/  LDC R18, c[0x0][0x658] ;  /* 0x00019600ff127b82 */ /* 0x000e220000000800 */
[----:B--2---:R-:W-:-:S02]  /*09b0*/  ISETP.NE.U32.AND P0, PT, R20, RZ, PT ;  /* 0x000000ff1400720c */ /* 0x004fc40003f05070 */
[----:B------:R-:W-:Y:S01]  /*09c0*/  FMUL R4, R4, UR4 ;  /* 0x0000000404047c20 */ /* 0x000fe20008400000 */
[----:B------:R-:W-:Y:S02]  /*09d0*/  SHF.R.U32.HI R5, RZ, R8, R5 ;  /* 0x00000008ff057219 */ /* 0x000fe40000011605 */
[----:B------:R-:W-:Y:S01]  /*09e0*/  ISETP.NE.AND.EX P0, PT, R21, RZ, PT, P0 ;  /* 0x000000ff1500720c */ /* 0x000fe20003f05300 */
[----:B------:R1:W2:Y:S01]  /*09f0*/  F2I.U32.TRUNC.NTZ R11, R4 ;  /* 0x00000004000b7305 */ /* 0x0002a2000020f000 */
[----:B------:R-:W1:Y:S01]  /*0a00*/  LDC R13, c[0x0][0x148] ;  /* 0x00005200ff0d7b82 */ /* 0x000e620000000800 */
[----:B---3--:R-:W-:-:S07]  /*0a10*/  IMAD R0, R3, R6, R2 ;  /* 0x0000000603007224 */ /* 0x008fce00078e0202 */
[----:B------:R-:W3:Y:S01]  /*0a20*/  LDC R16, c[0x0][0x600] ;  /* 0x00018000ff107b82 */ /* 0x000ee20000000800 */
[-CC-:B----4-:R-:W-:Y:S02]  /*0a30*/  SHF.R.U64 R24, R12, R14.reuse, R5.reuse ;  /* 0x0000000e0c187219 */ /* 0x190fe40000001205 */
[----:B------:R-:W-:Y:S01]  /*0a40*/  SHF.R.U32.HI R3, RZ, R14, R5 ;  /* 0x0000000eff037219 */ /* 0x000fe20000011605 */
[----:B------:R-:W-:-:S04]  /*0a50*/  IMAD.MOV.U32 R5, RZ, RZ, 0x1 ;  /* 0x00000001ff057424 */ /* 0x000fc800078e00ff */
[----:B------:R-:W4:Y:S01]  /*0a60*/  LDC R17, c[0x0][0x648] ;  /* 0x00019200ff117b82 */ /* 0x000f220000000800 */
[-C--:B0-----:R-:W-:Y:S02]  /*0a70*/  SHF.L.U32 R2, R7, R18.reuse, RZ ;  /* 0x0000001207027219 */ /* 0x081fe400000006ff */
[--C-:B------:R-:W-:Y:S02]  /*0a80*/  SHF.R.U64 R14, R24, R18, R3.reuse ;  /* 0x00000012180e7219 */ /* 0x100fe40000001203 */
[----:B------:R-:W-:Y:S02]  /*0a90*/  LOP3.LUT R9, RZ, R2, RZ, 0x33, !PT ;  /* 0x00000002ff097212 */ /* 0x000fe400078e33ff */
[-C--:B------:R-:W-:Y:S01]  /*0aa0*/  SHF.R.U32.HI R3, RZ, R18.reuse, R3 ;  /* 0x00000012ff037219 */ /* 0x080fe20000011603 */
[----:B------:R-:W0:Y:S01]  /*0ab0*/  LDC R19, c[0x0][0x638] ;  /* 0x00018e00ff137b82 */ /* 0x000e220000000800 */
[----:B------:R-:W-:Y:S01]  /*0ac0*/  SHF.L.U32 R8, R5, R18, RZ ;  /* 0x0000001205087219 */ /* 0x000fe200000006ff */
[----:B------:R-:W-:-:S06]  /*0ad0*/  IMAD.MOV.U32 R2, RZ, RZ, R14 ;  /* 0x000000ffff027224 */ /* 0x000fcc00078e000e */
[----:B------:R-:W0:Y:S01]  /*0ae0*/  LDC R22, c[0x0][0x610] ;  /* 0x00018400ff167b82 */ /* 0x000e220000000800 */
[----:B-12---:R-:W-:Y:S05]  /*0af0*/  @!P0 BRA `(.L_x_6) ;  /* 0x0000000000288947 */ /* 0x006fea0003800000 */
[----:B------:R-:W1:Y:S02]  /*0b00*/  LDC R7, c[0x0][0x64c] ;  /* 0x00019300ff077b82 */ /* 0x000e640000000800 */
[----:B-1----:R-:W-:-:S05]  /*0b10*/  IADD3 R7, P0, R14, R7, RZ ;  /* 0x000000070e077210 */ /* 0x002fca0007f1e0ff */
[----:B------:R-:W-:-:S04]  /*0b20*/  IMAD.X R15, RZ, RZ, R3, P0 ;  /* 0x000000ffff0f7224 */ /* 0x000fc800000e0603 */
[----:B------:R-:W-:-:S04]  /*0b30*/  IMAD.WIDE.U32 R2, R15, R20, RZ ;  /* 0x000000140f027225 */ /* 0x000fc800078e00ff */
[----:B------:R-:W-:-:S04]  /*0b40*/  IMAD.WIDE.U32 R4, P0, R7, R21, R2 ;  /* 0x0000001507047225 */ /* 0x000fc80007800002 */
[----:B------:R-:W-:-:S04]  /*0b50*/  IMAD.WIDE.U32 R2, R7, R20, RZ ;  /* 0x0000001407027225 */ /* 0x000fc800078e00ff */
[----:B------:R-:W-:Y:S01]  /*0b60*/  IMAD.X R7, RZ, RZ, RZ, P0 ;  /* 0x000000ffff077224 */ /* 0x000fe200000e06ff */
[----:B------:R-:W-:Y:S01]  /*0b70*/  IADD3 RZ, P0, R3, R4, RZ ;  /* 0x0000000403ff7210 */ /* 0x000fe20007f1e0ff */
[----:B------:R-:W-:-:S04]  /*0b80*/  IMAD.MOV.U32 R6, RZ, RZ, R5 ;  /* 0x000000ffff067224 */ /* 0x000fc800078e0005 */
[----:B------:R-:W-:-:S08]  /*0b90*/  IMAD.WIDE.U32.X R2, R15, R21, R6, P0 ;  /* 0x000000150f027225 */ /* 0x000fd000000e0406 */
.L_x_6:
[----:B----4-:R-:W-:Y:S01]  /*0ba0*/  SHF.R.U64 R2, R2, R17, R3 ;  /* 0x0000001102027219 */ /* 0x010fe20000001203 */
[----:B---3--:R-:W-:Y:S01]  /*0bb0*/  VIADD R3, R16, 0xffffffff ;  /* 0xffffffff10037836 */ /* 0x008fe20000000000 */
[----:B------:R-:W-:Y:S01]  /*0bc0*/  LOP3.LUT R9, R24, R9, RZ, 0xc0, !PT ;  /* 0x0000000918097212 */ /* 0x000fe200078ec0ff */
[----:B------:R-:W-:Y:S02]  /*0bd0*/  IMAD.MOV R11, RZ, RZ, -R11 ;  /* 0x000000ffff0b7224 */ /* 0x000fe400078e0a0b */
[----:B------:R-:W-:Y:S01]  /*0be0*/  IMAD.MOV R4, RZ, RZ, -R2 ;  /* 0x000000ffff047224 */ /* 0x000fe200078e0a02 */
[----:B------:R-:W-:Y:S01]  /*0bf0*/  LOP3.LUT R12, R12, R3, RZ, 0xc0, !PT ;  /* 0x000000030c0c7212 */ /* 0x000fe200078ec0ff */
[----:B------:R-:W-:Y:S02]  /*0c00*/  @P4 IMAD R0, R13, R11, R10 ;  /* 0x0000000b0d004224 */ /* 0x000fe400078e020a */
[----:B------:R-:W-:Y:S02]  /*0c10*/  IMAD R9, R8, R2, R9 ;  /* 0x0000000208097224 */ /* 0x000fe400078e0209 */
[----:B0-----:R-:W-:-:S02]  /*0c20*/  IMAD R3, R4, R19, R14 ;  /* 0x0000001304037224 */ /* 0x001fc400078e020e */
[----:B------:R-:W-:Y:S02]  /*0c30*/  IMAD R2, R9, R22, R0 ;  /* 0x0000001609027224 */ /* 0x000fe400078e0200 */
[----:B------:R-:W-:Y:S02]  /*0c40*/  IMAD R3, R3, R16, R12 ;  /* 0x0000001003037224 */ /* 0x000fe400078e020c */
[----:B------:R-:W-:-:S03]  /*0c50*/  IMAD.MOV.U32 R0, RZ, RZ, 0x1 ;  /* 0x00000001ff007424 */ /* 0x000fc600078e00ff */
[----:B------:R-:W-:Y:S02]  /*0c60*/  SEL R4, R3, R2, !P4 ;  /* 0x0000000203047207 */ /* 0x000fe40006000000 */
[----:B------:R-:W-:-:S03]  /*0c70*/  SEL R2, R2, R3, !P4 ;  /* 0x0000000302027207 */ /* 0x000fc60006000000 */
[----:B------:R0:W-:Y:S04]  /*0c80*/  STL [R1+0x478], R4 ;  /* 0x0004780401007387 */ /* 0x0001e80000100800 */
[----:B------:R0:W-:Y:S02]  /*0c90*/  STL [R1+0x47c], R2 ;  /* 0x00047c0201007387 */ /* 0x0001e40000100800 */
.L_x_4:
[----:B------:R-:W-:-:S08]  /*0ca0*/  NOP ;  /* 0x0000000000007918 */ /* 0x000fd00000000000 */
[----:B------:R-:W1:Y:S02]  /*0cb0*/  USETMAXREG.TRY_ALLOC.CTAPOOL UP0, 0xe8 ;  /* 0x000000e8000079c8 */ /* 0x000e640008000600 */
[----:B-1----:R-:W-:-:S13]  /*0cc0*/  PLOP3.LUT P0, PT, PT, PT, UP0, 0x80, 0x0 ;  /* 0x000000000000781c */ /* 0x002fda0003f0f008 */
[----:B------:R-:W-:Y:S05]  /*0cd0*/  @!P0 BRA `(.L_x_4) ;  /* 0xfffffffc00f08947 */ /* 0x000fea000383ffff */
[----:B------:R-:W-:Y:S01]  /*0ce0*/  ULDC.64 UR4, c[0x0][0x598] ;  /* 0x0001660000047ab9 */ /* 0x000fe20000000a00 */
[----:B------:R-:W-:Y:S01]  /*0cf0*/  ULDC.64 UR14, c[0x0][0x208] ;  /* 0x00008200000e7ab9 */ /* 0x000fe20000000a00 */
[----:B------:R-:W-:-:S04]  /*0d00*/  ISETP.NE.U32.AND P0, PT, RZ, UR4, PT ;  /* 0x00000004ff007c0c */ /* 0x000fc8000bf05070 */
[----:B------:R-:W-:-:S13]  /*0d10*/  ISETP.NE.AND.EX P0, PT, RZ, UR5, PT, P0 ;  /* 0x00000005ff007c0c */ /* 0x000fda000bf05300 */
[----:B------:R-:W-:Y:S05]  /*0d20*/  @!P0 BRA `(.L_x_7) ;  /* 0x0000000000208947 */ /* 0x000fea0003800000 */
[----:B0-----:R-:W0:Y:S02]  /*0d30*/  LDC.64 R2, c[0x0][0x598] ;  /* 0x00016600ff027b82 */ /* 0x001e240000000a00 */
[----:B0-----:R-:W2:Y:S02]  /*0d40*/  LDG.E.64 R2, desc[UR14][R2.64] ;  /* 0x0000000e02027981 */ /* 0x001ea4000c1e1b00 */
[----:B--2---:R-:W-:-:S04]  /*0d50*/  ISETP.NE.U32.AND P0, PT, R2, RZ, PT ;  /* 0x000000ff0200720c */ /* 0x004fc80003f05070 */
[----:B------:R-:W-:-:S13]  /*0d60*/  ISETP.NE.AND.EX P0, PT, R3, RZ, PT, P0 ;  /* 0x000000ff0300720c */ /* 0x000fda0003f05300 */
[----:B------:R-:W-:Y:S05]  /*0d70*/  @!P0 BRA `(.L_x_7) ;  /* 0x00000000000c8947 */ /* 0x000fea0003800000 */
[----:B------:R-:W2:Y:S02]  /*0d80*/  LD.E R2, desc[UR14][R2.64] ;  /* 0x0000000e02027980 */ /* 0x000ea4000c101900 */
[----:B--2---:R-:W-:Y:S01]  /*0d90*/  R2UR UR20, R2 ;  /* 0x00000000021472ca */ /* 0x004fe200000e0000 */
[----:B------:R-:W-:-:S14]  /*0da0*/  BRA `(.L_x_8) ;  /* 0x0000000000247947 */ /* 0x000fdc0003800000 */
.L_x_7:
[----:B------:R-:W-:Y:S02]  /*0db0*/  ULDC.64 UR4, c[0x0][0x588] ;  /* 0x0001620000047ab9 */ /* 0x000fe40000000a00 */
[----:B------:R-:W-:-:S04]  /*0dc0*/  ISETP.NE.U32.AND P0, PT, RZ, UR4, PT ;  /* 0x00000004ff007c0c */ /* 0x000fc8000bf05070 */
[----:B------:R-:W-:-:S13]  /*0dd0*/  ISETP.NE.AND.EX P0, PT, RZ, UR5, PT, P0 ;  /* 0x00000005ff007c0c */ /* 0x000fda000bf05300 */
[----:B------:R-:W-:Y:S05]  /*0de0*/  @!P0 BRA `(.L_x_9) ;  /* 0x0000000000108947 */ /* 0x000fea0003800000 */
[----:B0-----:R-:W0:Y:S02]  /*0df0*/  LDC.64 R2, c[0x0][0x588] ;  /* 0x00016200ff027b82 */ /* 0x001e240000000a00 */
[----:B0-----:R-:W2:Y:S02]  /*0e00*/  LDG.E R2, desc[UR14][R2.64] ;  /* 0x0000000e02027981 */ /* 0x001ea4000c1e1900 */
[----:B--2---:R-:W-:Y:S01]  /*0e10*/  R2UR UR20, R2 ;  /* 0x00000000021472ca */ /* 0x004fe200000e0000 */
[----:B------:R-:W-:-:S14]  /*0e20*/  BRA `(.L_x_8) ;  /* 0x0000000000047947 */ /* 0x000fdc0003800000 */
.L_x_9:
[----:B------:R-:W-:-:S05]  /*0e30*/  ULDC UR20, c[0x0][0x580] ;  /* 0x0001600000147ab9 */ /* 0x000fca0000000800 */
.L_x_8:
[----:B------:R-:W-:Y:S02]  /*0e40*/  ULDC.64 UR4, c[0x0][0x5a0] ;  /* 0x0001680000047ab9 */ /* 0x000fe40000000a00 */
        /* <DEDUP_REMOVED lines=11> */
.L_x_10:
        /* <DEDUP_REMOVED lines=8> */
.L_x_12:
[----:B------:R-:W-:-:S05]  /*0f80*/  ULDC UR21, c[0x0][0x584] ;  /* 0x0001610000157ab9 */ /* 0x000fca0000000800 */
.L_x_11:
[----:B------:R-:W-:-:S13]  /*0f90*/  LOP3.LUT P0, RZ, R0, 0xff, RZ, 0xc0, !PT ;  /* 0x000000ff00ff7812 */ /* 0x000fda000780c0ff */
[----:B------:R-:W-:Y:S05]  /*0fa0*/  @!P0 EXIT ;  /* 0x000000000000894d */ /* 0x000fea0003800000 */
[----:B------:R-:W-:Y:S01]  /*0fb0*/  ULDC UR4, c[0x0][0x28c] ;  /* 0x0000a30000047ab9 */ /* 0x000fe20000000800 */
[----:B------:R-:W-:Y:S02]  /*0fc0*/  ULOP3.LUT UR22, UR13, 0x1, URZ, 0xfc, !UPT ;  /* 0x000000010d167892 */ /* 0x000fe4000f8efc3f */
[----:B------:R-:W-:-:S04]  /*0fd0*/  UIADD3 UR4, UR4, 0x7f, URZ ;  /* 0x0000007f04047890 */ /* 0x000fc8000fffe03f */
[----:B------:R-:W-:-:S04]  /*0fe0*/  USHF.R.S32.HI UR5, URZ, 0x1f, UR4 ;  /* 0x0000001f3f057899 */ /* 0x000fc80008011404 */
[----:B------:R-:W-:-:S03]  /*0ff0*/  ULEA.HI UR5, UR5, UR4, URZ, 0x7 ;  /* 0x0000000405057291 */ /* 0x000fc6000f8f383f */
[----:B------:R-:W-:Y:S01]  /*1000*/  UMOV UR4, URZ ;  /* 0x0000003f00047c82 */ /* 0x000fe20008000000 */
[----:B------:R-:W-:-:S03]  /*1010*/  USHF.R.S32.HI UR10, URZ, 0x7, UR5 ;  /* 0x000000073f0a7899 */ /* 0x000fc60008011405 */
[----:B------:R-:W-:-:S09]  /*1020*/  UMOV UR5, URZ ;  /* 0x0000003f00057c82 */ /* 0x000fd20008000000 */
.L_x_549:
[----:B------:R-:W-:Y:S01]  /*1030*/  STL [R1+0x46c], RZ ;  /* 0x00046cff01007387 */ /* 0x000fe20000100800 */
[----:B-1----:R-:W1:Y:S01]  /*1040*/  S2UR UR18, SR_CgaCtaId ;  /* 0x00000000001279c3 */ /* 0x002e620000008800 */
[----:B------:R-:W-:Y:S01]  /*1050*/  UMOV UR17, 0x400 ;  /* 0x0000040000117882 */ /* 0x000fe20000000000 */
[----:B------:R-:W-:Y:S01]  /*1060*/  UMOV UR6, URZ ;  /* 0x0000003f00067c82 */ /* 0x000fe20008000000 */
[----:B------:R-:W-:Y:S01]  /*1070*/  STL [R1+0x468], RZ ;  /* 0x000468ff01007387 */ /* 0x000fe20000100800 */
[----:B------:R-:W-:Y:S01]  /*1080*/  UMOV UR7, URZ ;  /* 0x0000003f00077c82 */ /* 0x000fe20008000000 */
[----:B------:R-:W-:Y:S01]  /*1090*/  UMOV UR8, URZ ;  /* 0x0000003f00087c82 */ /* 0x000fe20008000000 */
[----:B------:R-:W-:Y:S01]  /*10a0*/  UMOV UR23, UR5 ;  /* 0x0000000500177c82 */ /* 0x000fe20008000000 */
[----:B------:R-:W-:Y:S01]  /*10b0*/  STL [R1+0x464], RZ ;  /* 0x000464ff01007387 */ /* 0x000fe20000100800 */
[----:B0-----:R-:W0:Y:S01]  /*10c0*/  LDC R2, c[0x0][0x28c] ;  /* 0x0000a300ff027b82 */ /* 0x001e220000000800 */
[----:B------:R-:W-:Y:S01]  /*10d0*/  UMOV UR24, UR4 ;  /* 0x0000000400187c82 */ /* 0x000fe20008000000 */
[----:B------:R-:W-:Y:S01]  /*10e0*/  CS2R R228, SRZ ;  /* 0x0000000000e47805 */ /* 0x000fe2000001ff00 */
[----:B------:R-:W-:Y:S01]  /*10f0*/  STL [R1+0x460], RZ ;  /* 0x000460ff01007387 */ /* 0x000fe20000100800 */
[----:B------:R-:W-:-:S02]  /*1100*/  CS2R R226, SRZ ;  /* 0x0000000000e27805 */ /* 0x000fc4000001ff00 */
[----:B------:R-:W-:Y:S02]  /*1110*/  CS2R R224, SRZ ;  /* 0x0000000000e07805 */ /* 0x000fe4000001ff00 */
[----:B------:R-:W-:Y:S01]  /*1120*/  CS2R R222, SRZ ;  /* 0x0000000000de7805 */ /* 0x000fe2000001ff00 */
[----:B------:R-:W-:Y:S01]  /*1130*/  STL [R1+0x45c], RZ ;  /* 0x00045cff01007387 */ /* 0x000fe20000100800 */
[----:B------:R-:W-:Y:S02]  /*1140*/  CS2R R220, SRZ ;  /* 0x0000000000dc7805 */ /* 0x000fe4000001ff00 */
[----:B------:R-:W-:Y:S02]  /*1150*/  CS2R R218, SRZ ;  /* 0x0000000000da7805 */ /* 0x000fe4000001ff00 */
        /* <DEDUP_REMOVED lines=14> */
[----:B0-----:R-:W-:Y:S02]  /*1240*/  ISETP.GE.AND P0, PT, R2, 0x1, PT ;  /* 0x000000010200780c */ /* 0x001fe40003f06270 */
        /* <DEDUP_REMOVED lines=130> */
[----:B------:R-:W-:Y:S04]  /*1a70*/  STL [R1+0x3c8], RZ ;  /* 0x0003c8ff01007387 */ /* 0x000fe80000100800 */
        /* <DEDUP_REMOVED lines=114> */
[----:B------:R-:W-:Y:S04]  /*21a0*/  STL [R1], RZ ;  /* 0x000000ff01007387 */ /* 0x000fe80000100800 */
        /* <DEDUP_REMOVED lines=39> */
[----:B------:R-:W-:Y:S01]  /*2420*/  STL [R1+0xa0], RZ ;  /* 0x0000a0ff01007387 */ /* 0x000fe20000100800 */
[----:B------:R-:W0:Y:S03]  /*2430*/  S2R R0, SR_TID.X ;  /* 0x0000000000007919 */ /* 0x000e260000002100 */
        /* <DEDUP_REMOVED lines=8> */
[----:B0-----:R-:W-:-:S03]  /*24c0*/  LOP3.LUT R0, R0, 0x80, RZ, 0xc0, !PT ;  /* 0x0000008000007812 */ /* 0x001fc600078ec0ff */
[----:B------:R-:W-:Y:S01]  /*24d0*/  STL [R1+0xc4], RZ ;  /* 0x0000c4ff01007387 */ /* 0x000fe20000100800 */
[----:B------:R-:W-:-:S03]  /*24e0*/  SHF.R.U32.HI R0, RZ, 0x7, R0 ;  /* 0x00000007ff007819 */ /* 0x000fc60000011600 */
        /* <DEDUP_REMOVED lines=33> */
[----:B------:R-:W0:Y:S04]  /*2700*/  SHFL.IDX PT, R0, R0, RZ, 0x1f ;  /* 0x00001fff00007589 */ /* 0x000e2800000e0000 */
[----:B------:R2:W-:Y:S04]  /*2710*/  STL [R1+0x14c], RZ ;  /* 0x00014cff01007387 */ /* 0x0005e80000100800 */
[----:B------:R2:W-:Y:S04]  /*2720*/  STL [R1+0x150], RZ ;  /* 0x000150ff01007387 */ /* 0x0005e80000100800 */
[----:B------:R2:W-:Y:S04]  /*2730*/  STL [R1+0x154], RZ ;  /* 0x000154ff01007387 */ /* 0x0005e80000100800 */
[----:B------:R2:W-:Y:S04]  /*2740*/  STL [R1+0x158], RZ ;  /* 0x000158ff01007387 */ /* 0x0005e80000100800 */
[----:B------:R2:W-:Y:S04]  /*2750*/  STL [R1+0x15c], RZ ;  /* 0x00015cff01007387 */ /* 0x0005e80000100800 */
[----:B------:R2:W-:Y:S01]  /*2760*/  STL [R1+0x160], RZ ;  /* 0x000160ff01007387 */ /* 0x0005e20000100800 */
[----:B0-----:R-:W-:-:S03]  /*2770*/  R2UR UR11, R0 ;  /* 0x00000000000b72ca */ /* 0x001fc600000e0000 */
[----:B------:R2:W-:Y:S04]  /*2780*/  STL [R1+0x164], RZ ;  /* 0x000164ff01007387 */ /* 0x0005e80000100800 */
[----:B------:R2:W-:Y:S04]  /*2790*/  STL [R1+0x168], RZ ;  /* 0x000168ff01007387 */ /* 0x0005e80000100800 */
[----:B------:R2:W-:Y:S02]  /*27a0*/  STL [R1+0x16c], RZ ;  /* 0x00016cff01007387 */ /* 0x0005e40000100800 */
[----:B------:R-:W-:-:S02]  /*27b0*/  ULEA.HI UR12, UR11, UR11, URZ, 0x1 ;  /* 0x0000000b0b0c7291 */ /* 0x000fc4000f8f083f */
[----:B------:R2:W-:Y:S02]  /*27c0*/  STL [R1+0x170], RZ ;  /* 0x000170ff01007387 */ /* 0x0005e40000100800 */
[----:B------:R-:W-:Y:S02]  /*27d0*/  ULOP3.LUT UR16, UR12, 0x7fffe, URZ, 0xc0, !UPT ;  /* 0x0007fffe0c107892 */ /* 0x000fe4000f8ec03f */
[----:B------:R2:W-:Y:S01]  /*27e0*/  STL [R1+0x174], RZ ;  /* 0x000174ff01007387 */ /* 0x0005e20000100800 */
[----:B-1----:R-:W-:Y:S02]  /*27f0*/  ULEA UR12, UR18, UR17, 0x18 ;  /* 0x00000011120c7291 */ /* 0x002fe4000f8ec03f */
[----:B------:R-:W-:Y:S01]  /*2800*/  UIADD3 UR16, UR11, -UR16, URZ ;  /* 0x800000100b107290 */ /* 0x000fe2000fffe03f */
[----:B------:R2:W-:Y:S03]  /*2810*/  STL [R1+0x178], RZ ;  /* 0x000178ff01007387 */ /* 0x0005e60000100800 */
[----:B------:R-:W-:Y:S01]  /*2820*/  ULEA UR16, UR16, UR12, 0xd ;  /* 0x0000000c10107291 */ /* 0x000fe2000f8e683f */
[----:B------:R2:W-:Y:S03]  /*2830*/  STL [R1+0x17c], RZ ;  /* 0x00017cff01007387 */ /* 0x0005e60000100800 */
[----:B------:R-:W-:Y:S01]  /*2840*/  UIADD3 UR16, UR16, 0x100, URZ ;  /* 0x0000010010107890 */ /* 0x000fe2000fffe03f */
[----:B------:R2:W-:Y:S03]  /*2850*/  STL [R1+0x180], RZ ;  /* 0x000180ff01007387 */ /* 0x0005e60000100800 */
[----:B------:R-:W-:Y:S01]  /*2860*/  USHF.R.U32.HI UR11, URZ, 0x4, UR16 ;  /* 0x000000043f0b7899 */ /* 0x000fe20008011610 */
[----:B------:R2:W-:Y:S03]  /*2870*/  STL [R1+0x184], RZ ;  /* 0x000184ff01007387 */ /* 0x0005e60000100800 */
[----:B------:R-:W-:Y:S01]  /*2880*/  ULOP3.LUT UR11, UR11, 0x3fff, URZ, 0xc0, !UPT ;  /* 0x00003fff0b0b7892 */ /* 0x000fe2000f8ec03f */
[----:B------:R2:W-:Y:S04]  /*2890*/  STL [R1+0x188], RZ ;  /* 0x000188ff01007387 */ /* 0x0005e80000100800 */
        /* <DEDUP_REMOVED lines=28> */
[----:B------:R2:W-:Y:S01]  /*2a60*/  STL [R1+0x1fc], RZ ;  /* 0x0001fcff01007387 */ /* 0x0005e20000100800 */
[----:B------:R-:W-:Y:S05]  /*2a70*/  @!P0 BRA `(.L_x_13) ;  /* 0x0000006400688947 */ /* 0x000fea0003800000 */
[----:B------:R-:W-:-:S06]  /*2a80*/  UISETP.NE.AND UP0, UPT, UR22, 0x3, UPT ;  /* 0x000000031600788c */ /* 0x000fcc000bf05270 */
[----:B------:R-:W-:-:S13]  /*2a90*/  PLOP3.LUT P1, PT, PT, PT, UP0, 0x80, 0x0 ;  /* 0x000000000000781c */ /* 0x000fda0003f2f008 */
[----:B------:R-:W-:Y:S05]  /*2aa0*/  @!P1 BRA `(.L_x_14) ;  /* 0x0000000000049947 */ /* 0x000fea0003800000 */
[----:B------:R-:W-:Y:S01]  /*2ab0*/  BPT.TRAP 0x1 ;  /* 0x000000040000795c */ /* 0x000fe20000300000 */
.L_x_14:
[----:B------:R-:W-:Y:S01]  /*2ac0*/  ULEA UR6, UR5, UR12, 0x3 ;  /* 0x0000000c05067291 */ /* 0x000fe2000f8e183f */
[----:B------:R-:W-:-:S04]  /*2ad0*/  MOV R0, UR4 ;  /* 0x0000000400007c02 */ /* 0x000fc80008000f00 */
[----:B------:R-:W-:-:S04]  /*2ae0*/  SHF.L.U32 R0, R0, 0x1f, RZ ;  /* 0x0000001f00007819 */ /* 0x000fc800000006ff */
[----:B------:R0:W1:Y:S01]  /*2af0*/  SYNCS.PHASECHK.TRANS64.TRYWAIT P0, [UR6], R0 ;  /* 0x00000000ff0075a7 */ /* 0x0000620008000146 */
[----:B------:R-:W-:Y:S05]  /*2b00*/  @!P1 BRA `(.L_x_15) ;  /* 0x0000000000049947 */ /* 0x000fea0003800000 */
[----:B------:R-:W-:Y:S01]  /*2b10*/  BPT.TRAP 0x1 ;  /* 0x000000040000795c */ /* 0x000fe20000300000 */
.L_x_15:
[----:B-1----:R-:W-:Y:S05]  /*2b20*/  @P0 BRA `(.L_x_16) ;  /* 0x0000000000080947 */ /* 0x002fea0003800000 */
[----:B------:R-:W1:Y:S02]  /*2b30*/  SYNCS.PHASECHK.TRANS64.TRYWAIT P0, [UR6], R0 ;  /* 0x00000000ff0075a7 */ /* 0x000e640008000146 */
[----:B-1----:R-:W-:Y:S05]  /*2b40*/  @!P0 BRA `(.L_x_17) ;  /* 0x0000027800108947 */ /* 0x002fea0003800000 */
.L_x_16:
[----:B------:R-:W-:Y:S01]  /*2b50*/  UIADD3 UR6, UR12, 0x18100, URZ ;  /* 0x000181000c067890 */ /* 0x000fe2000fffe03f */
[----:B------:R-:W-:Y:S01]  /*2b60*/  WARPGROUP.ARRIVE ;  /* 0x00000000000079c5 */ /* 0x000fe20000000000 */
[----:B------:R-:W-:Y:S02]  /*2b70*/  ULOP3.LUT UR7, UR11, 0x10000, URZ, 0xfc, !UPT ;  /* 0x000100000b077892 */ /* 0x000fe4000f8efc3f */
[----:B------:R-:W-:Y:S02]  /*2b80*/  USHF.R.U32.HI UR6, URZ, 0x4, UR6 ;  /* 0x000000043f067899 */ /* 0x000fe40008011606 */
[----:B------:R-:W-:Y:S02]  /*2b90*/  UIMAD UR7, UR5, 0x600, UR7 ;  /* 0x00000600050778a4 */ /* 0x000fe4000f8e0207 */
[----:B------:R-:W-:Y:S01]  /*2ba0*/  ULOP3.LUT UR6, UR6, 0x3fff, URZ, 0xc0, !UPT ;  /* 0x00003fff06067892 */ /* 0x000fe2000f8ec03f */
[----:B------:R-:W-:Y:S01]  /*2bb0*/  UMOV UR17, 0x40000040 ;  /* 0x4000004000117882 */ /* 0x000fe20000000000 */
[----:B------:R-:W-:-:S02]  /*2bc0*/  UMOV UR19, 0x40000040 ;  /* 0x4000004000137882 */ /* 0x000fc40000000000 */
[----:B------:R-:W-:Y:S01]  /*2bd0*/  ULOP3.LUT UR6, UR6, 0x10000, URZ, 0xfc, !UPT ;  /* 0x0001000006067892 */ /* 0x000fe2000f8efc3f */
[----:B------:R-:W-:-:S03]  /*2be0*/  UMOV UR16, UR7 ;  /* 0x0000000700107c82 */ /* 0x000fc60008000000 */
[----:B------:R-:W-:-:S07]  /*2bf0*/  ULEA UR8, UR5, UR6, 0xb ;  /* 0x0000000605087291 */ /* 0x000fce000f8e583f */
[----:B------:R-:W-:Y:S02]  /*2c00*/  UMOV UR18, UR8 ;  /* 0x0000000800127c82 */ /* 0x000fe40008000000 */
[----:B------:R-:W-:Y:S01]  /*2c10*/  QGMMA.64x256x32.F32.E4M3.E4M3 R24, gdesc[UR16], RZ, !UPT, gsb0 ;  /* 0x03e00000101879f3 */ /* 0x000fe2000c0008ff */
[----:B------:R-:W-:Y:S01]  /*2c20*/  UIADD3 UR16, UR7, 0x400, URZ ;  /* 0x0000040007107890 */ /* 0x000fe2000fffe03f */
[----:B------:R-:W-:Y:S01]  /*2c30*/  UMOV UR17, 0x40000040 ;  /* 0x4000004000117882 */ /* 0x000fe20000000000 */
[----:B------:R-:W-:Y:S02]  /*2c40*/  WARPGROUP.DEPBAR.LE gsb0, 0x0 ;  /* 0x00008000000079c5 */ /* 0x000fe40000010000 */
[----:B------:R-:W-:Y:S04]  /*2c50*/  STL.64 [R1], R24 ;  /* 0x0000001801007387 */ /* 0x000fe80000100a00 */
[----:B------:R-:W-:Y:S04]  /*2c60*/  STL.64 [R1+0x8], R26 ;  /* 0x0000081a01007387 */ /* 0x000fe80000100a00 */
        /* <DEDUP_REMOVED lines=61> */
[----:B------:R3:W-:Y:S02]  /*3040*/  STL.64 [R1+0x1f8], R150 ;  /* 0x0001f89601007387 */ /* 0x0007e40000100a00 */
[----:B---3--:R-:W-:-:S06]  /*3050*/  WARPGROUP.ARRIVE ;  /* 0x00000000000079c5 */ /* 0x008fcc0000000000 */
[----:B------:R-:W-:Y:S03]  /*3060*/  QGMMA.64x256x32.F32.E4M3.E4M3 R24, gdesc[UR16], RZ, !UPT, gsb0 ;  /* 0x03e00000101879f3 */ /* 0x000fe6000c0008ff */
[----:B------:R-:W-:Y:S02]  /*3070*/  WARPGROUP.DEPBAR.LE gsb0, 0x0 ;  /* 0x00008000000079c5 */ /* 0x000fe40000010000 */
        /* <DEDUP_REMOVED lines=63> */
[----:B------:R3:W-:Y:S04]  /*3470*/  STL.64 [R1+0x628], R24 ;  /* 0x0006281801007387 */ /* 0x0007e80000100a00 */
[----:B---3--:R-:W3:Y:S04]  /*3480*/  LDL.LU.64 R24, [R1] ;  /* 0x0000000001187983 */ /* 0x008ee80000300a00 */
[----:B------:R-:W3:Y:S04]  /*3490*/  LDL.LU.64 R26, [R1+0x8] ;  /* 0x00000800011a7983 */ /* 0x000ee80000300a00 */
        /* <DEDUP_REMOVED lines=61> */
[----:B------:R-:W3:Y:S01]  /*3870*/  LDL.LU.64 R150, [R1+0x1f8] ;  /* 0x0001f80001967983 */ /* 0x000ee20000300a00 */
[----:B------:R-:W-:-:S02]  /*3880*/  UIADD3 UR16, UR7, 0x2, URZ ;  /* 0x0000000207107890 */ /* 0x000fc4000fffe03f */
[----:B------:R-:W-:Y:S01]  /*3890*/  UIADD3 UR18, UR8, 0x2, URZ ;  /* 0x0000000208127890 */ /* 0x000fe2000fffe03f */
[----:B------:R-:W-:Y:S01]  /*38a0*/  UMOV UR17, 0x40000040 ;  /* 0x4000004000117882 */ /* 0x000fe20000000000 */
[----:B------:R-:W-:Y:S01]  /*38b0*/  UMOV UR19, 0x40000040 ;  /* 0x4000004000137882 */ /* 0x000fe20000000000 */
[----:B---3--:R-:W-:-:S06]  /*38c0*/  WARPGROUP.ARRIVE ;  /* 0x00000000000079c5 */ /* 0x008fcc0000000000 */
[----:B------:R-:W-:Y:S03]  /*38d0*/  QGMMA.64x256x32.F32.E4M3.E4M3 R24, gdesc[UR16], R24, gsb0 ;  /* 0x03e00000101879f3 */ /* 0x000fe60008000818 */
[----:B------:R-:W-:Y:S02]  /*38e0*/  WARPGROUP.DEPBAR.LE gsb0, 0x0 ;  /* 0x00008000000079c5 */ /* 0x000fe40000010000 */
[----:B------:R-:W-:Y:S01]  /*38f0*/  STL.64 [R1], R24 ;  /* 0x0000001801007387 */ /* 0x000fe20000100a00 */
[----:B------:R-:W-:Y:S01]  /*3900*/  IMAD.MOV.U32 R2, RZ, RZ, R150 ;  /* 0x000000ffff027224 */ /* 0x000fe200078e0096 */
[----:B------:R-:W-:Y:S01]  /*3910*/  MOV R203, R127 ;  /* 0x0000007f00cb7202 */ /* 0x000fe20000000f00 */
[----:B01----:R-:W-:Y:S01]  /*3920*/  IMAD.MOV.U32 R0, RZ, RZ, R151 ;  /* 0x000000ffff007224 */ /* 0x003fe200078e0097 */
[----:B------:R-:W-:Y:S01]  /*3930*/  STL.64 [R1+0x8], R26 ;  /* 0x0000081a01007387 */ /* 0x000fe20000100a00 */
[----:B------:R-:W-:Y:S01]  /*3940*/  IMAD.MOV.U32 R4, RZ, RZ, R148 ;  /* 0x000000ffff047224 */ /* 0x000fe200078e0094 */
[----:B------:R-:W-:Y:S01]  /*3950*/  MOV R178, R102 ;  /* 0x0000006600b27202 */ /* 0x000fe20000000f00 */
[----:B------:R-:W-:Y:S01]  /*3960*/  IMAD.MOV.U32 R3, RZ, RZ, R149 ;  /* 0x000000ffff037224 */ /* 0x000fe200078e0095 */
[----:B------:R-:W-:Y:S01]  /*3970*/  STL.64 [R1+0x10], R28 ;  /* 0x0000101c01007387 */ /* 0x000fe20000100a00 */
[----:B------:R-:W-:Y:S01]  /*3980*/  IMAD.MOV.U32 R6, RZ, RZ, R146 ;  /* 0x000000ffff067224 */ /* 0x000fe200078e0092 */
[----:B------:R-:W-:Y:S01]  /*3990*/  MOV R153, R77 ;  /* 0x0000004d00997202 */ /* 0x000fe20000000f00 */
[----:B------:R-:W-:Y:S01]  /*39a0*/  IMAD.MOV.U32 R5, RZ, RZ, R147 ;  /* 0x000000ffff057224 */ /* 0x000fe200078e0093 */
[----:B------:R-:W-:Y:S01]  /*39b0*/  STL.64 [R1+0x18], R30 ;  /* 0x0000181e01007387 */ /* 0x000fe20000100a00 */
[----:B------:R-:W-:-:S02]  /*39c0*/  IMAD.MOV.U32 R8, RZ, RZ, R144 ;  /* 0x000000ffff087224 */ /* 0x000fc400078e0090 */
[----:B------:R-:W-:Y:S01]  /*39d0*/  IMAD.MOV.U32 R7, RZ, RZ, R145 ;  /* 0x000000ffff077224 */ /* 0x000fe200078e0091 */
[----:B------:R-:W-:Y:S01]  /*39e0*/  STL.64 [R1+0x20], R32 ;  /* 0x0000202001007387 */ /* 0x000fe20000100a00 */
[----:B------:R-:W-:Y:S02]  /*39f0*/  IMAD.MOV.U32 R10, RZ, RZ, R142 ;  /* 0x000000ffff0a7224 */ /* 0x000fe400078e008e */
[----:B------:R-:W-:Y:S01]  /*3a00*/  IMAD.MOV.U32 R9, RZ, RZ, R143 ;  /* 0x000000ffff097224 */ /* 0x000fe200078e008f */
[----:B------:R-:W-:Y:S01]  /*3a10*/  STL.64 [R1+0x28], R34 ;  /* 0x0000282201007387 */ /* 0x000fe20000100a00 */
[----:B------:R-:W-:Y:S02]  /*3a20*/  IMAD.MOV.U32 R12, RZ, RZ, R140 ;  /* 0x000000ffff0c7224 */ /* 0x000fe400078e008c */
        /* <DEDUP_REMOVED lines=25> */
[----:B------:R0:W-:Y:S01]  /*3bc0*/  STL [R1+0x70], R52 ;  /* 0x0000703401007387 */ /* 0x0001e20000100800 */
[----:B------:R-:W-:Y:S02]  /*3bd0*/  IMAD.MOV.U32 R199, RZ, RZ, R123 ;  /* 0x000000ffffc77224 */ /* 0x000fe400078e007b */
[----:B------:R-:W-:Y:S01]  /*3be0*/  IMAD.MOV.U32 R196, RZ, RZ, R120 ;  /* 0x000000ffffc47224 */ /* 0x000fe200078e0078 */
[----:B------:R-:W3:Y:S01]  /*3bf0*/  LDL.LU.64 R150, [R1+0x820] ;  /* 0x0008200001967983 */ /* 0x000ee20000300a00 */
[----:B------:R-:W-:-:S02]  /*3c00*/  IMAD.MOV.U32 R197, RZ, RZ, R121 ;  /* 0x000000ffffc57224 */ /* 0x000fc400078e0079 */
[----:B------:R-:W-:Y:S01]  /*3c10*/  IMAD.MOV.U32 R194, RZ, RZ, R118 ;  /* 0x000000ffffc27224 */ /* 0x000fe200078e0076 */
[----:B------:R-:W3:Y:S01]  /*3c20*/  LDL.LU.64 R148, [R1+0x818] ;  /* 0x0008180001947983 */ /* 0x000ee20000300a00 */
[----:B------:R-:W-:Y:S02]  /*3c30*/  IMAD.MOV.U32 R195, RZ, RZ, R119 ;  /* 0x000000ffffc37224 */ /* 0x000fe400078e0077 */
[----:B------:R-:W-:Y:S01]  /*3c40*/  IMAD.MOV.U32 R192, RZ, RZ, R116 ;  /* 0x000000ffffc07224 */ /* 0x000fe200078e0074 */
[----:B------:R-:W3:Y:S01]  /*3c50*/  LDL.LU.64 R146, [R1+0x810] ;  /* 0x0008100001927983 */ /* 0x000ee20000300a00 */
        /* <DEDUP_REMOVED lines=108> */
[----:B0-----:R-:W3:Y:S04]  /*4320*/  LDL.LU.64 R52, [R1+0x698] ;  /* 0x0006980001347983 */ /* 0x001ee80000300a00 */
        /* <DEDUP_REMOVED lines=14> */
[----:B------:R-:W-:Y:S01]  /*4410*/  UIADD3 UR16, UR7, 0x402, URZ ;  /* 0x0000040207107890 */ /* 0x000fe2000fffe03f */
[----:B------:R-:W-:Y:S01]  /*4420*/  UMOV UR17, 0x40000040 ;  /* 0x4000004000117882 */ /* 0x000fe20000000000 */
[----:B---3--:R-:W-:-:S07]  /*4430*/  WARPGROUP.ARRIVE ;  /* 0x00000000000079c5 */ /* 0x008fce0000000000 */
[----:B------:R-:W-:Y:S03]  /*4440*/  QGMMA.64x256x32.F32.E4M3.E4M3 R24, gdesc[UR16], R24, gsb0 ;  /* 0x03e00000101879f3 */ /* 0x000fe60008000818 */
        /* <DEDUP_REMOVED lines=27> */
[----:B0-----:R-:W3:Y:S04]  /*4600*/  LDL.LU R100, [R1] ;  /* 0x0000000001647983 */ /* 0x001ee80000300800 */
[----:B------:R-:W3:Y:S04]  /*4610*/  LDL.LU R101, [R1+0x4] ;  /* 0x0000040001657983 */ /* 0x000ee80000300800 */
        /* <DEDUP_REMOVED lines=26> */
[----:B------:R-:W3:Y:S01]  /*47c0*/  LDL.LU R128, [R1+0x70] ;  /* 0x0000700001807983 */ /* 0x000ee20000300800 */
[----:B------:R-:W-:Y:S01]  /*47d0*/  MOV R129, R227 ;  /* 0x000000e300817202 */ /* 0x000fe20000000f00 */
[----:B------:R-:W-:-:S02]  /*47e0*/  IMAD.MOV.U32 R130, RZ, RZ, R226 ;  /* 0x000000ffff827224 */ /* 0x000fc400078e00e2 */
[----:B------:R-:W-:Y:S02]  /*47f0*/  IMAD.MOV.U32 R131, RZ, RZ, R225 ;  /* 0x000000ffff837224 */ /* 0x000fe400078e00e1 */
[----:B------:R-:W-:Y:S02]  /*4800*/  IMAD.MOV.U32 R132, RZ, RZ, R224 ;  /* 0x000000ffff847224 */ /* 0x000fe400078e00e0 */
[----:B------:R-:W-:Y:S02]  /*4810*/  IMAD.MOV.U32 R133, RZ, RZ, R223 ;  /* 0x000000ffff857224 */ /* 0x000fe400078e00df */
[----:B------:R-:W-:Y:S02]  /*4820*/  IMAD.MOV.U32 R134, RZ, RZ, R222 ;  /* 0x000000ffff867224 */ /* 0x000fe400078e00de */
[----:B------:R-:W-:Y:S02]  /*4830*/  IMAD.MOV.U32 R135, RZ, RZ, R221 ;  /* 0x000000ffff877224 */ /* 0x000fe400078e00dd */
        /* <DEDUP_REMOVED lines=13> */
[----:B------:R-:W-:Y:S01]  /*4910*/  IMAD.MOV.U32 R149, RZ, RZ, R207 ;  /* 0x000000ffff957224 */ /* 0x000fe200078e00cf */
[----:B------:R-:W-:Y:S01]  /*4920*/  MOV R207, R21 ;  /* 0x0000001500cf7202 */ /* 0x000fe20000000f00 */
        /* <DEDUP_REMOVED lines=24> */
[----:B------:R-:W-:Y:S02]  /*4ab0*/  UIADD3 UR16, UR7, 0x4, URZ ;  /* 0x0000000407107890 */ /* 0x000fe4000fffe03f */
[----:B------:R-:W-:Y:S01]  /*4ac0*/  UIADD3 UR18, UR8, 0x4, URZ ;  /* 0x0000000408127890 */ /* 0x000fe2000fffe03f */
[----:B------:R-:W-:Y:S01]  /*4ad0*/  UMOV UR17, 0x40000040 ;  /* 0x4000004000117882 */ /* 0x000fe20000000000 */
[----:B------:R-:W-:Y:S01]  /*4ae0*/  UMOV UR19, 0x40000040 ;  /* 0x4000004000137882 */ /* 0x000fe20000000000 */
[----:B---3--:R-:W-:-:S06]  /*4af0*/  WARPGROUP.ARRIVE ;  /* 0x00000000000079c5 */ /* 0x008fcc0000000000 */
[----:B------:R-:W-:Y:S03]  /*4b00*/  QGMMA.64x256x32.F32.E4M3.E4M3 R100, gdesc[UR16], R100, gsb0 ;  /* 0x03e00000106479f3 */ /* 0x000fe60008000864 */
        /* <DEDUP_REMOVED lines=191> */
[----:B0-----:R-:W3:Y:S04]  /*5700*/  LDL.LU.64 R100, [R1] ;  /* 0x0000000001647983 */ /* 0x001ee80000300a00 */
        /* <DEDUP_REMOVED lines=187> */
[----:B------:R-:W-:-:S02]  /*62c0*/  UMOV UR17, 0x40000040 ;  /* 0x4000004000117882 */ /* 0x000fc40000000000 */
[----:B------:R0:W-:Y:S01]  /*62d0*/  STL [R1+0x2f0], RZ ;  /* 0x0002f0ff01007387 */ /* 0x0001e20000100800 */
[----:B------:R-:W-:-:S03]  /*62e0*/  ULDC UR7, c[0x0][0x50c] ;  /* 0x0001430000077ab9 */ /* 0x000fc60000000800 */
        /* <DEDUP_REMOVED lines=39> */
[----:B---3--:R-:W-:-:S06]  /*6560*/  WARPGROUP.ARRIVE ;  /* 0x00000000000079c5 */ /* 0x008fcc0000000000 */
[----:B------:R-:W-:Y:S01]  /*6570*/  QGMMA.64x256x32.F32.E4M3.E4M3 R24, gdesc[UR16], R24, gsb0 ;  /* 0x03e00000101879f3 */ /* 0x000fe20008000818 */
        /* <DEDUP_REMOVED lines=12> */
[----:B------:R-:W-:-:S03]  /*6640*/  UISETP.NE.AND UP0, UPT, UR7, 0x4, UPT ;  /* 0x000000040700788c */ /* 0x000fc6000bf05270 */
[----:B------:R0:W-:Y:S04]  /*6650*/  STL [R1+0x220], RZ ;  /* 0x000220ff01007387 */ /* 0x0001e80000100800 */
[----:B------:R0:W-:Y:S04]  /*6660*/  STL [R1+0x21c], RZ ;  /* 0x00021cff01007387 */ /* 0x0001e80000100800 */
[----:B------:R0:W-:Y:S04]  /*6670*/  STL [R1+0x218], RZ ;  /* 0x000218ff01007387 */ /* 0x0001e80000100800 */
[----:B------:R0:W-:Y:S01]  /*6680*/  STL [R1+0x214], RZ ;  /* 0x000214ff01007387 */ /* 0x0001e20000100800 */
[----:B------:R-:W-:-:S03]  /*6690*/  USEL UR7, URZ, 0x1, UP0 ;  /* 0x000000013f077887 */ /* 0x000fc60008000000 */
[----:B------:R0:W-:Y:S04]  /*66a0*/  STL [R1+0x210], RZ ;  /* 0x000210ff01007387 */ /* 0x0001e80000100800 */
[----:B------:R0:W-:Y:S04]  /*66b0*/  STL [R1+0x20c], RZ ;  /* 0x00020cff01007387 */ /* 0x0001e80000100800 */
[----:B------:R0:W-:Y:S04]  /*66c0*/  STL [R1+0x208], RZ ;  /* 0x000208ff01007387 */ /* 0x0001e80000100800 */
[----:B------:R0:W-:Y:S04]  /*66d0*/  STL [R1+0x204], RZ ;  /* 0x000204ff01007387 */ /* 0x0001e80000100800 */
[----:B------:R0:W-:Y:S01]  /*66e0*/  STL [R1+0x200], RZ ;  /* 0x000200ff01007387 */ /* 0x0001e20000100800 */
[----:B------:R-:W-:Y:S01]  /*66f0*/  ISETP.NE.AND P0, PT, RZ, UR7, PT ;  /* 0x00000007ff007c0c */ /* 0x000fe2000bf05270 */
[----:B------:R-:W-:Y:S01]  /*6700*/  UMOV UR6, 0x4 ;  /* 0x0000000400067882 */ /* 0x000fe20000000000 */
[----:B------:R-:W-:Y:S01]  /*6710*/  IMAD.MOV.U32 R0, RZ, RZ, R227 ;  /* 0x000000ffff007224 */ /* 0x000fe200078e00e3 */
[----:B------:R-:W-:-:S02]  /*6720*/  CS2R R228, SRZ ;  /* 0x0000000000e47805 */ /* 0x000fc4000001ff00 */
[----:B-1----:R-:W-:Y:S02]  /*6730*/  CS2R R226, SRZ ;  /* 0x0000000000e27805 */ /* 0x002fe4000001ff00 */
[----:B------:R-:W-:Y:S02]  /*6740*/  CS2R R224, SRZ ;  /* 0x0000000000e07805 */ /* 0x000fe4000001ff00 */
[----:B------:R-:W-:Y:S02]  /*6750*/  CS2R R222, SRZ ;  /* 0x0000000000de7805 */ /* 0x000fe4000001ff00 */
[----:B------:R-:W-:Y:S02]  /*6760*/  CS2R R220, SRZ ;  /* 0x0000000000dc7805 */ /* 0x000fe4000001ff00 */
[----:B------:R-:W-:Y:S02]  /*6770*/  CS2R R218, SRZ ;  /* 0x0000000000da7805 */ /* 0x000fe4000001ff00 */
[----:B------:R-:W-:-:S02]  /*6780*/  CS2R R216, SRZ ;  /* 0x0000000000d87805 */ /* 0x000fc4000001ff00 */
[----:B------:R-:W-:Y:S02]  /*6790*/  CS2R R214, SRZ ;  /* 0x0000000000d67805 */ /* 0x000fe4000001ff00 */
        /* <DEDUP_REMOVED lines=41> */
[----:B------:R-:W-:Y:S01]  /*6a30*/  CS2R R2, SRZ ;  /* 0x0000000000027805 */ /* 0x000fe2000001ff00 */
[----:B------:R-:W-:Y:S02]  /*6a40*/  WARPGROUP.DEPBAR.LE gsb0, 0x0 ;  /* 0x00008000000079c5 */ /* 0x000fe40000010000 */
[----:B0-----:R-:W-:Y:S05]  /*6a50*/  @!P0 BRA `(.L_x_18) ;  /* 0x0000002400588947 */ /* 0x001fea0003800000 */
[----:B------:R-:W3:Y:S04]  /*6a60*/  LDL R2, [R1] ;  /* 0x0000000001027983 */ /* 0x000ee80000100800 */
[----:B------:R-:W4:Y:S04]  /*6a70*/  LDL R3, [R1+0x4] ;  /* 0x0000040001037983 */ /* 0x000f280000100800 */
[----:B------:R-:W5:Y:S04]  /*6a80*/  LDL R4, [R1+0x8] ;  /* 0x0000080001047983 */ /* 0x000f680000100800 */
[----:B------:R-:W2:Y:S04]  /*6a90*/  LDL R5, [R1+0xc] ;  /* 0x00000c0001057983 */ /* 0x000ea80000100800 */
        /* <DEDUP_REMOVED lines=94> */
[----:B------:R0:W-:Y:S04]  /*7080*/  STL [R1+0x4f8], R123 ;  /* 0x0004f87b01007387 */ /* 0x0001e80000100800 */
[----:B0-----:R-:W3:Y:S04]  /*7090*/  LDL R123, [R1+0x188] ;  /* 0x00018800017b7983 */ /* 0x001ee80000100800 */
[----:B------:R0:W-:Y:S04]  /*70a0*/  STL [R1+0x4f4], R124 ;  /* 0x0004f47c01007387 */ /* 0x0001e80000100800 */
[----:B0-----:R-:W4:Y:S04]  /*70b0*/  LDL R124, [R1+0x18c] ;  /* 0x00018c00017c7983 */ /* 0x001f280000100800 */
[----:B------:R0:W-:Y:S04]  /*70c0*/  STL [R1+0x4f0], R125 ;  /* 0x0004f07d01007387 */ /* 0x0001e80000100800 */
[----:B0-----:R-:W5:Y:S04]  /*70d0*/  LDL R125, [R1+0x190] ;  /* 0x00019000017d7983 */ /* 0x001f680000100800 */
[----:B------:R0:W-:Y:S04]  /*70e0*/  STL [R1+0x4ec], R126 ;  /* 0x0004ec7e01007387 */ /* 0x0001e80000100800 */
[----:B0-----:R-:W2:Y:S04]  /*70f0*/  LDL R126, [R1+0x194] ;  /* 0x00019400017e7983 */ /* 0x001ea80000100800 */
[----:B------:R0:W-:Y:S04]  /*7100*/  STL [R1+0x4e8], R127 ;  /* 0x0004e87f01007387 */ /* 0x0001e80000100800 */
[----:B0-----:R-:W4:Y:S04]  /*7110*/  LDL R127, [R1+0x198] ;  /* 0x00019800017f7983 */ /* 0x001f280000100800 */
        /* <DEDUP_REMOVED lines=47> */
[----:B0-----:R-:W4:Y:S01]  /*7410*/  LDL R151, [R1+0x1f8] ;  /* 0x0001f80001977983 */ /* 0x001f220000100800 */
[----:B-----5:R-:W-:-:S01]  /*7420*/  FADD R125, RZ, R125 ;  /* 0x0000007dff7d7221 */ /* 0x020fc20000000000 */
[----:B---3--:R-:W-:Y:S01]  /*7430*/  FADD R228, RZ, R123 ;  /* 0x0000007bffe47221 */ /* 0x008fe20000000000 */
[----:B--2---:R-:W-:-:S01]  /*7440*/  FADD R126, RZ, R126 ;  /* 0x0000007eff7e7221 */ /* 0x004fc20000000000 */
[----:B------:R-:W2:Y:S01]  /*7450*/  LDL.LU R123, [R1+0x4f8] ;  /* 0x0004f800017b7983 */ /* 0x000ea20000300800 */
[----:B----4-:R-:W-:-:S01]  /*7460*/  FADD R229, RZ, R124 ;  /* 0x0000007cffe57221 */ /* 0x010fc20000000000 */
[----:B------:R-:W-:Y:S01]  /*7470*/  FADD R127, RZ, R127 ;  /* 0x0000007fff7f7221 */ /* 0x000fe20000000000 */
[----:B------:R-:W-:-:S01]  /*7480*/  FADD R0, RZ, R0 ;  /* 0x00000000ff007221 */ /* 0x000fc20000000000 */
[----:B------:R-:W3:Y:S01]  /*7490*/  LDL.LU R124, [R1+0x4f4] ;  /* 0x0004f400017c7983 */ /* 0x000ee20000300800 */
[----:B------:R-:W-:-:S01]  /*74a0*/  FADD R128, RZ, R128 ;  /* 0x00000080ff807221 */ /* 0x000fc20000000000 */
[----:B------:R-:W-:Y:S01]  /*74b0*/  FADD R2, RZ, R2 ;  /* 0x00000002ff027221 */ /* 0x000fe20000000000 */
[----:B------:R-:W-:-:S01]  /*74c0*/  FADD R3, RZ, R3 ;  /* 0x00000003ff037221 */ /* 0x000fc20000000000 */
[----:B------:R0:W-:Y:S01]  /*74d0*/  STL [R1+0x200], R125 ;  /* 0x0002007d01007387 */ /* 0x0001e20000100800 */
[----:B------:R-:W-:-:S01]  /*74e0*/  FADD R129, RZ, R129 ;  /* 0x00000081ff817221 */ /* 0x000fc20000000000 */
[----:B------:R-:W-:Y:S01]  /*74f0*/  FADD R130, RZ, R130 ;  /* 0x00000082ff827221 */ /* 0x000fe20000000000 */
[----:B------:R-:W-:-:S01]  /*7500*/  FADD R4, RZ, R4 ;  /* 0x00000004ff047221 */ /* 0x000fc20000000000 */
[----:B------:R-:W-:Y:S01]  /*7510*/  FADD R5, RZ, R5 ;  /* 0x00000005ff057221 */ /* 0x000fe20000000000 */
[----:B------:R-:W-:-:S01]  /*7520*/  FADD R6, RZ, R6 ;  /* 0x00000006ff067221 */ /* 0x000fc20000000000 */
[----:B------:R-:W-:Y:S01]  /*7530*/  FADD R7, RZ, R7 ;  /* 0x00000007ff077221 */ /* 0x000fe20000000000 */
[----:B------:R-:W-:-:S01]  /*7540*/  FADD R8, RZ, R8 ;  /* 0x00000008ff087221 */ /* 0x000fc20000000000 */
[----:B------:R-:W-:Y:S01]  /*7550*/  FADD R9, RZ, R9 ;  /* 0x00000009ff097221 */ /* 0x000fe20000000000 */
[----:B------:R-:W-:-:S01]  /*7560*/  FADD R10, RZ, R10 ;  /* 0x0000000aff0a7221 */ /* 0x000fc20000000000 */
[----:B0-----:R-:W4:Y:S01]  /*7570*/  LDL.LU R125, [R1+0x4f0] ;  /* 0x0004f000017d7983 */ /* 0x001f220000300800 */
        /* <DEDUP_REMOVED lines=13> */
[----:B0-----:R-:W5:Y:S01]  /*7650*/  LDL.LU R126, [R1+0x4ec] ;  /* 0x0004ec00017e7983 */ /* 0x001f620000300800 */
        /* <DEDUP_REMOVED lines=98> */
[----:B------:R-:W-:-:S03]  /*7c80*/  FADD R227, RZ, R227 ;  /* 0x000000e3ffe37221 */ /* 0x000fc60000000000 */
[----:B------:R0:W-:Y:S01]  /*7c90*/  STL [R1+0x224], R134 ;  /* 0x0002248601007387 */ /* 0x0001e20000100800 */
[----:B------:R-:W-:-:S03]  /*7ca0*/  FADD R139, RZ, R139 ;  /* 0x0000008bff8b7221 */ /* 0x000fc60000000000 */
[----:B0-----:R-:W5:Y:S04]  /*7cb0*/  LDL.LU R134, [R1+0x4cc] ;  /* 0x0004cc0001867983 */ /* 0x001f680000300800 */
        /* <DEDUP_REMOVED lines=36> */
[----:B------:R0:W-:Y:S04]  /*7f00*/  STL [R1+0x258], R147 ;  /* 0x0002589301007387 */ /* 0x0001e80000100800 */
        /* <DEDUP_REMOVED lines=9> */
[----:B------:R0:W-:Y:S02]  /*7fa0*/  STL [R1+0x26c], R0 ;  /* 0x00026c0001007387 */ /* 0x0001e40000100800 */
[----:B0-----:R-:W-:-:S05]  /*7fb0*/  FADD R0, RZ, R24 ;  /* 0x00000018ff007221 */ /* 0x001fca0000000000 */
        /* <DEDUP_REMOVED lines=197> */
[----:B--2---:R-:W-:-:S05]  /*8c10*/  FADD R0, RZ, R123 ;  /* 0x0000007bff007221 */ /* 0x004fca0000000000 */
[----:B------:R3:W-:Y:S02]  /*8c20*/  STL [R1+0x3fc], R0 ;  /* 0x0003fc0001007387 */ /* 0x0007e40000100800 */
[----:B---3--:R-:W-:-:S05]  /*8c30*/  FADD R0, RZ, R124 ;  /* 0x0000007cff007221 */ /* 0x008fca0000000000 */
[----:B------:R4:W-:Y:S02]  /*8c40*/  STL [R1+0x400], R0 ;  /* 0x0004000001007387 */ /* 0x0009e40000100800 */
[----:B----4-:R-:W-:-:S05]  /*8c50*/  FADD R0, RZ, R125 ;  /* 0x0000007dff007221 */ /* 0x010fca0000000000 */
[----:B------:R5:W-:Y:S02]  /*8c60*/  STL [R1+0x404], R0 ;  /* 0x0004040001007387 */ /* 0x000be40000100800 */
[----:B-----5:R-:W-:-:S05]  /*8c70*/  FADD R0, RZ, R126 ;  /* 0x0000007eff007221 */ /* 0x020fca0000000000 */
        /* <DEDUP_REMOVED lines=50> */
[----:B------:R0:W-:Y:S01]  /*8fa0*/  STL [R1+0x46c], R0 ;  /* 0x00046c0001007387 */ /* 0x0001e20000100800 */
[----:B------:R-:W-:-:S05]  /*8fb0*/  UMOV UR6, URZ ;  /* 0x0000003f00067c82 */ /* 0x000fca0008000000 */
.L_x_18:
[----:B------:R-:W-:Y:S01]  /*8fc0*/  UIADD3 UR23, UR5, 0x1, URZ ;  /* 0x0000000105177890 */ /* 0x000fe2000fffe03f */
[----:B------:R-:W-:-:S03]  /*8fd0*/  UMOV UR8, 0x1 ;  /* 0x0000000100087882 */ /* 0x000fc60000000000 */
[----:B------:R-:W-:-:S04]  /*8fe0*/  UISETP.NE.AND UP0, UPT, UR23, 0x4, UPT ;  /* 0x000000041700788c */ /* 0x000fc8000bf05270 */
[----:B------:R-:W-:Y:S02]  /*8ff0*/  USEL UR24, URZ, 0x1, UP0 ;  /* 0x000000013f187887 */ /* 0x000fe40008000000 */
[----:B------:R-:W-:Y:S02]  /*9000*/  USEL UR23, UR23, URZ, UP0 ;  /* 0x0000003f17177287 */ /* 0x000fe40008000000 */
[----:B------:R-:W-:-:S12]  /*9010*/  ULOP3.LUT UR24, UR4, UR24, URZ, 0x3c, !UPT ;  /* 0x0000001804187292 */ /* 0x000fd8000f8e3c3f */
.L_x_13:
[----:B------:R-:W-:-:S04]  /*9020*/  UISETP.LT.AND UP0, UPT, UR10, 0x1, UPT ;  /* 0x000000010a00788c */ /* 0x000fc8000bf01270 */
[----:B------:R-:W-:-:S04]  /*9030*/  USEL UR16, UR10, 0x1, UP0 ;  /* 0x000000010a107887 */ /* 0x000fc80008000000 */
[----:B------:R-:W-:-:S04]  /*9040*/  UIADD3 UR26, UR10, -UR16, URZ ;  /* 0x800000100a1a7290 */ /* 0x000fc8000fffe03f */
[----:B------:R-:W-:-:S06]  /*9050*/  UISETP.GE.AND UP0, UPT, UR26, 0x1, UPT ;  /* 0x000000011a00788c */ /* 0x000fcc000bf06270 */
[----:B------:R-:W-:-:S13]  /*9060*/  PLOP3.LUT P0, PT, PT, PT, UP0, 0x80, 0x0 ;  /* 0x000000000000781c */ /* 0x000fda0003f0f008 */
[----:B------:R-:W-:Y:S05]  /*9070*/  @!P0 BRA `(.L_x_19) ;  /* 0x0000008c00888947 */ /* 0x000fea0003800000 */
[----:B------:R-:W-:Y:S01]  /*9080*/  UMOV UR25, UR5 ;  /* 0x0000000500197c82 */ /* 0x000fe20008000000 */
[----:B------:R-:W-:-:S05]  /*9090*/  ULDC UR27, c[0x0][0x50c] ;  /* 0x00014300001b7ab9 */ /* 0x000fca0000000800 */
.L_x_27:
[----:B------:R-:W-:-:S06]  /*90a0*/  UISETP.NE.AND UP0, UPT, UR22, 0x3, UPT ;  /* 0x000000031600788c */ /* 0x000fcc000bf05270 */
[----:B------:R-:W-:-:S13]  /*90b0*/  PLOP3.LUT P1, PT, PT, PT, UP0, 0x80, 0x0 ;  /* 0x000000000000781c */ /* 0x000fda0003f2f008 */
[----:B-----5:R-:W-:Y:S05]  /*90c0*/  @!P1 BRA `(.L_x_20) ;  /* 0x0000000000049947 */ /* 0x020fea0003800000 */
[----:B------:R-:W-:Y:S01]  /*90d0*/  BPT.TRAP 0x1 ;  /* 0x000000040000795c */ /* 0x000fe20000300000 */
.L_x_20:
[----:B------:R-:W1:Y:S01]  /*90e0*/  S2UR UR16, SR_CgaCtaId ;  /* 0x00000000001079c3 */ /* 0x000e620000008800 */
[----:B------:R-:W-:Y:S01]  /*90f0*/  UMOV UR12, 0x400 ;  /* 0x00000400000c7882 */ /* 0x000fe20000000000 */
[----:B0-----:R-:W-:-:S05]  /*9100*/  IMAD.U32 R0, RZ, RZ, UR24 ;  /* 0x00000018ff007e24 */ /* 0x001fca000f8e00ff */
[----:B------:R-:W-:Y:S01]  /*9110*/  SHF.L.U32 R0, R0, 0x1f, RZ ;  /* 0x0000001f00007819 */ /* 0x000fe200000006ff */
[----:B-1----:R-:W-:-:S04]  /*9120*/  ULEA UR12, UR16, UR12, 0x18 ;  /* 0x0000000c100c7291 */ /* 0x002fc8000f8ec03f */
[----:B------:R-:W-:-:S09]  /*9130*/  ULEA UR16, UR23, UR12, 0x3 ;  /* 0x0000000c17107291 */ /* 0x000fd2000f8e183f */
[----:B------:R0:W1:Y:S01]  /*9140*/  SYNCS.PHASECHK.TRANS64.TRYWAIT P0, [UR16], R0 ;  /* 0x00000000ff0075a7 */ /* 0x0000620008000150 */
[----:B------:R-:W-:Y:S05]  /*9150*/  @!P1 BRA `(.L_x_21) ;  /* 0x0000000000049947 */ /* 0x000fea0003800000 */
[----:B------:R-:W-:Y:S01]  /*9160*/  BPT.TRAP 0x1 ;  /* 0x000000040000795c */ /* 0x000fe20000300000 */
.L_x_21:
[----:B-1----:R-:W-:Y:S05]  /*9170*/  @P0 BRA `(.L_x_22) ;  /* 0x0000000000080947 */ /* 0x002fea0003800000 */
[----:B------:R-:W1:Y:S02]  /*9180*/  SYNCS.PHASECHK.TRANS64.TRYWAIT P0, [UR16], R0 ;  /* 0x00000000ff0075a7 */ /* 0x000e640008000150 */
[----:B-1----:R-:W-:Y:S05]  /*9190*/  @!P0 BRA `(.L_x_23) ;  /* 0x0000021000948947 */ /* 0x002fea0003800000 */
.L_x_22:
        /* <DEDUP_REMOVED lines=64> */
[----:B-1----:R-:W3:Y:S04]  /*95a0*/  LDL.LU.64 R100, [R1] ;  /* 0x0000000001647983 */ /* 0x002ee80000300a00 */
        /* <DEDUP_REMOVED lines=64> */
[----:B------:R-:W-:Y:S01]  /*99b0*/  UISETP.NE.AND UP0, UPT, UR7, URZ, UPT ;  /* 0x0000003f0700728c */ /* 0x000fe2000bf05270 */
[----:B------:R-:W-:Y:S01]  /*99c0*/  STL [R1+0x6dc], R23 ;  /* 0x0006dc1701007387 */ /* 0x000fe20000100800 */
[----:B------:R-:W-:Y:S02]  /*99d0*/  USHF.R.U32.HI UR16, URZ, 0x4, UR16 ;  /* 0x000000043f107899 */ /* 0x000fe40008011610 */
[----:B------:R-:W-:Y:S01]  /*99e0*/  USEL UR8, UR8, URZ, !UP0 ;  /* 0x0000003f08087287 */ /* 0x000fe2000c000000 */
[----:B------:R-:W-:Y:S01]  /*99f0*/  STL [R1+0x6d8], R22 ;  /* 0x0006d81601007387 */ /* 0x000fe20000100800 */
[----:B------:R-:W-:Y:S02]  /*9a00*/  ULOP3.LUT UR16, UR16, 0x3fff, URZ, 0xc0, !UPT ;  /* 0x00003fff10107892 */ /* 0x000fe4000f8ec03f */
[----:B------:R-:W-:Y:S01]  /*9a10*/  UISETP.NE.U32.AND UP0, UPT, UR8, URZ, UPT ;  /* 0x0000003f0800728c */ /* 0x000fe2000bf05070 */
[----:B------:R-:W-:Y:S01]  /*9a20*/  STL [R1+0x6d4], R21 ;  /* 0x0006d41501007387 */ /* 0x000fe20000100800 */
[----:B------:R-:W-:-:S02]  /*9a30*/  ULOP3.LUT UR7, UR11, 0x10000, URZ, 0xfc, !UPT ;  /* 0x000100000b077892 */ /* 0x000fc4000f8efc3f */
[----:B------:R-:W-:Y:S01]  /*9a40*/  ULOP3.LUT UR8, UR16, 0x10000, URZ, 0xfc, !UPT ;  /* 0x0001000010087892 */ /* 0x000fe2000f8efc3f */
[----:B------:R-:W-:Y:S01]  /*9a50*/  STL [R1+0x6d0], R20 ;  /* 0x0006d01401007387 */ /* 0x000fe20000100800 */
[----:B------:R-:W-:Y:S02]  /*9a60*/  UIMAD UR7, UR23, 0x600, UR7 ;  /* 0x00000600170778a4 */ /* 0x000fe4000f8e0207 */
[----:B------:R-:W-:Y:S01]  /*9a70*/  ULEA UR8, UR23, UR8, 0xb ;  /* 0x0000000817087291 */ /* 0x000fe2000f8e583f */
[----:B------:R-:W-:Y:S01]  /*9a80*/  STL [R1+0x6cc], R19 ;  /* 0x0006cc1301007387 */ /* 0x000fe20000100800 */
[----:B------:R-:W-:Y:S01]  /*9a90*/  UMOV UR17, 0x40000040 ;  /* 0x4000004000117882 */ /* 0x000fe20000000000 */
[----:B------:R-:W-:Y:S02]  /*9aa0*/  UMOV UR19, 0x40000040 ;  /* 0x4000004000137882 */ /* 0x000fe40000000000 */
[----:B------:R-:W-:Y:S01]  /*9ab0*/  UMOV UR16, UR7 ;  /* 0x0000000700107c82 */ /* 0x000fe20008000000 */
[----:B------:R-:W-:Y:S01]  /*9ac0*/  STL [R1+0x6c8], R18 ;  /* 0x0006c81201007387 */ /* 0x000fe20000100800 */
[----:B------:R-:W-:-:S03]  /*9ad0*/  UMOV UR18, UR8 ;  /* 0x0000000800127c82 */ /* 0x000fc60008000000 */
[----:B------:R-:W-:Y:S04]  /*9ae0*/  STL [R1+0x6c4], R17 ;  /* 0x0006c41101007387 */ /* 0x000fe80000100800 */
        /* <DEDUP_REMOVED lines=14> */
[----:B-----5:R1:W-:Y:S01]  /*9bd0*/  STL [R1+0x688], R2 ;  /* 0x0006880201007387 */ /* 0x0203e20000100800 */
[----:B---3--:R-:W-:-:S06]  /*9be0*/  WARPGROUP.ARRIVE ;  /* 0x00000000000079c5 */ /* 0x008fcc0000000000 */
[----:B------:R-:W-:Y:S03]  /*9bf0*/  QGMMA.64x256x32.F32.E4M3.E4M3 R100, gdesc[UR16], R100, UP0, gsb0 ;  /* 0x03e00000106479f3 */ /* 0x000fe6000b800864 */
[----:B------:R-:W-:Y:S02]  /*9c00*/  WARPGROUP.DEPBAR.LE gsb0, 0x0 ;  /* 0x00008000000079c5 */ /* 0x000fe40000010000 */
[----:B------:R-:W-:Y:S01]  /*9c10*/  STL.64 [R1], R100 ;  /* 0x0000006401007387 */ /* 0x000fe20000100a00 */
[----:B-1----:R-:W-:Y:S01]  /*9c20*/  IMAD.MOV.U32 R2, RZ, RZ, R226 ;  /* 0x000000ffff027224 */ /* 0x002fe200078e00e2 */
[----:B------:R-:W-:Y:S01]  /*9c30*/  MOV R21, R207 ;  /* 0x000000cf00157202 */ /* 0x000fe20000000f00 */
[----:B0-----:R-:W-:Y:S01]  /*9c40*/  IMAD.MOV.U32 R0, RZ, RZ, R227 ;  /* 0x000000ffff007224 */ /* 0x001fe200078e00e3 */
        /* <DEDUP_REMOVED lines=71> */
[----:B------:R0:W-:Y:S04]  /*a0c0*/  STL [R1+0x1a0], R204 ;  /* 0x0001a0cc01007387 */ /* 0x0001e80000100800 */
[----:B------:R-:W3:Y:S04]  /*a0d0*/  LDL.LU.64 R226, [R1+0xcd8] ;  /* 0x000cd80001e27983 */ /* 0x000ee80000300a00 */
[----:B------:R-:W4:Y:S04]  /*a0e0*/  LDL.LU.64 R224, [R1+0xcd0] ;  /* 0x000cd00001e07983 */ /* 0x000f280000300a00 */
[----:B------:R-:W2:Y:S04]  /*a0f0*/  LDL.LU.64 R222, [R1+0xcc8] ;  /* 0x000cc80001de7983 */ /* 0x000ea80000300a00 */
        /* <DEDUP_REMOVED lines=8> */
[----:B0-----:R-:W2:Y:S04]  /*a180*/  LDL.LU.64 R204, [R1+0xc80] ;  /* 0x000c800001cc7983 */ /* 0x001ea80000300a00 */
        /* <DEDUP_REMOVED lines=51> */
[----:B------:R-:W2:Y:S01]  /*a4c0*/  LDL.LU.64 R100, [R1+0xae0] ;  /* 0x000ae00001647983 */ /* 0x000ea20000300a00 */
[----:B------:R-:W-:Y:S01]  /*a4d0*/  UIADD3 UR16, UR7, 0x400, URZ ;  /* 0x0000040007107890 */ /* 0x000fe2000fffe03f */
[----:B------:R-:W-:-:S02]  /*a4e0*/  UMOV UR17, 0x40000040 ;  /* 0x4000004000117882 */ /* 0x000fc40000000000 */
[----:B---3--:R-:W-:Y:S04]  /*a4f0*/  STL.64 [R1+0xad8], R226 ;  /* 0x000ad8e201007387 */ /* 0x008fe80000100a00 */
[----:B----4-:R-:W-:Y:S04]  /*a500*/  STL.64 [R1+0xad0], R224 ;  /* 0x000ad0e001007387 */ /* 0x010fe80000100a00 */
[----:B--2---:R-:W-:Y:S04]  /*a510*/  STL.64 [R1+0xac8], R222 ;  /* 0x000ac8de01007387 */ /* 0x004fe80000100a00 */
        /* <DEDUP_REMOVED lines=34> */
[----:B------:R-:W-:Y:S01]  /*a740*/  STL.64 [R1+0x9b0], R152 ;  /* 0x0009b09801007387 */ /* 0x000fe20000100a00 */
[----:B------:R-:W-:-:S06]  /*a750*/  WARPGROUP.ARRIVE ;  /* 0x00000000000079c5 */ /* 0x000fcc0000000000 */
[----:B------:R-:W-:Y:S03]  /*a760*/  QGMMA.64x256x32.F32.E4M3.E4M3 R24, gdesc[UR16], R24, UP0, gsb0 ;  /* 0x03e00000101879f3 */ /* 0x000fe6000b800818 */
        /* <DEDUP_REMOVED lines=27> */
[----:B0-----:R-:W2:Y:S04]  /*a920*/  LDL.LU R100, [R1] ;  /* 0x0000000001647983 */ /* 0x001ea80000300800 */
[----:B------:R-:W2:Y:S04]  /*a930*/  LDL.LU R101, [R1+0x4] ;  /* 0x0000040001657983 */ /* 0x000ea80000300800 */
        /* <DEDUP_REMOVED lines=102> */
[----:B------:R-:W2:Y:S01]  /*afa0*/  LDL.LU R204, [R1+0x1a0] ;  /* 0x0001a00001cc7983 */ /* 0x000ea20000300800 */
[----:B------:R-:W-:Y:S01]  /*afb0*/  IMAD.MOV.U32 R205, RZ, RZ, R23 ;  /* 0x000000ffffcd7224 */ /* 0x000fe200078e0017 */
[----:B------:R-:W-:Y:S01]  /*afc0*/  MOV R209, R19 ;  /* 0x0000001300d17202 */ /* 0x000fe20000000f00 */
[----:B------:R-:W-:Y:S01]  /*afd0*/  IMAD.MOV.U32 R206, RZ, RZ, R22 ;  /* 0x000000ffffce7224 */ /* 0x000fe200078e0016 */
[----:B------:R-:W-:Y:S01]  /*afe0*/  UIADD3 UR16, UR7, 0x2, URZ ;  /* 0x0000000207107890 */ /* 0x000fe2000fffe03f */
[----:B------:R-:W-:Y:S01]  /*aff0*/  IMAD.MOV.U32 R207, RZ, RZ, R21 ;  /* 0x000000ffffcf7224 */ /* 0x000fe200078e0015 */
[----:B------:R-:W-:Y:S01]  /*b000*/  UIADD3 UR18, UR8, 0x2, URZ ;  /* 0x0000000208127890 */ /* 0x000fe2000fffe03f */
[----:B------:R-:W-:Y:S01]  /*b010*/  IMAD.MOV.U32 R208, RZ, RZ, R20 ;  /* 0x000000ffffd07224 */ /* 0x000fe200078e0014 */
[----:B------:R-:W-:Y:S01]  /*b020*/  UMOV UR17, 0x40000040 ;  /* 0x4000004000117882 */ /* 0x000fe20000000000 */
[----:B------:R-:W-:Y:S01]  /*b030*/  IMAD.MOV.U32 R210, RZ, RZ, R18 ;  /* 0x000000ffffd27224 */ /* 0x000fe200078e0012 */
[----:B------:R-:W-:Y:S01]  /*b040*/  UMOV UR19, 0x40000040 ;  /* 0x4000004000137882 */ /* 0x000fe20000000000 */
        /* <DEDUP_REMOVED lines=16> */
[----:B------:R-:W-:-:S06]  /*b150*/  IMAD.MOV.U32 R227, RZ, RZ, R0 ;  /* 0x000000ffffe37224 */ /* 0x000fcc00078e0000 */
[----:B--2---:R-:W-:-:S06]  /*b160*/  WARPGROUP.ARRIVE ;  /* 0x00000000000079c5 */ /* 0x004fcc0000000000 */
        /* <DEDUP_REMOVED lines=66> */
[----:B0-----:R-:W2:Y:S04]  /*b590*/  LDL.LU.64 R226, [R1+0xad8] ;  /* 0x000ad80001e27983 */ /* 0x001ea80000300a00 */
[----:B------:R-:W3:Y:S04]  /*b5a0*/  LDL.LU.64 R224, [R1+0xad0] ;  /* 0x000ad00001e07983 */ /* 0x000ee80000300a00 */
[----:B------:R-:W4:Y:S04]  /*b5b0*/  LDL.LU.64 R222, [R1+0xac8] ;  /* 0x000ac80001de7983 */ /* 0x000f280000300a00 */
        /* <DEDUP_REMOVED lines=60> */
[----:B------:R-:W4:Y:S01]  /*b980*/  LDL.LU.64 R100, [R1+0x8e0] ;  /* 0x0008e00001647983 */ /* 0x000f220000300a00 */
[----:B------:R-:W-:Y:S01]  /*b990*/  UIADD3 UR16, UR7, 0x402, URZ ;  /* 0x0000040207107890 */ /* 0x000fe2000fffe03f */
[----:B------:R-:W-:-:S02]  /*b9a0*/  UMOV UR17, 0x40000040 ;  /* 0x4000004000117882 */ /* 0x000fc40000000000 */
[----:B--2---:R-:W-:Y:S04]  /*b9b0*/  STL.64 [R1+0x8d8], R226 ;  /* 0x0008d8e201007387 */ /* 0x004fe80000100a00 */
[----:B---3--:R-:W-:Y:S04]  /*b9c0*/  STL.64 [R1+0x8d0], R224 ;  /* 0x0008d0e001007387 */ /* 0x008fe80000100a00 */
[----:B----4-:R-:W-:Y:S04]  /*b9d0*/  STL.64 [R1+0x8c8], R222 ;  /* 0x0008c8de01007387 */ /* 0x010fe80000100a00 */
        /* <DEDUP_REMOVED lines=64> */
[----:B0-----:R-:W2:Y:S04]  /*bde0*/  LDL.LU.64 R100, [R1] ;  /* 0x0000000001647983 */ /* 0x001ea80000300a00 */
        /* <DEDUP_REMOVED lines=63> */
[----:B------:R-:W-:-:S02]  /*c1e0*/  UIADD3 UR16, UR7, 0x4, URZ ;  /* 0x0000000407107890 */ /* 0x000fc4000fffe03f */
[----:B------:R-:W-:Y:S01]  /*c1f0*/  UIADD3 UR18, UR8, 0x4, URZ ;  /* 0x0000000408127890 */ /* 0x000fe2000fffe03f */
[----:B------:R-:W-:Y:S01]  /*c200*/  UMOV UR17, 0x40000040 ;  /* 0x4000004000117882 */ /* 0x000fe20000000000 */
[----:B------:R-:W-:Y:S01]  /*c210*/  UMOV UR19, 0x40000040 ;  /* 0x4000004000137882 */ /* 0x000fe20000000000 */
[----:B--2---:R-:W-:-:S06]  /*c220*/  WARPGROUP.ARRIVE ;  /* 0x00000000000079c5 */ /* 0x004fcc0000000000 */
[----:B------:R-:W-:Y:S03]  /*c230*/  QGMMA.64x256x32.F32.E4M3.E4M3 R100, gdesc[UR16], R100, gsb0 ;  /* 0x03e00000106479f3 */ /* 0x000fe60008000864 */
[----:B------:R-:W-:Y:S02]  /*c240*/  WARPGROUP.DEPBAR.LE gsb0, 0x0 ;  /* 0x00008000000079c5 */ /* 0x000fe40000010000 */
[----:B------:R-:W-:Y:S01]  /*c250*/  STL.64 [R1], R100 ;  /* 0x0000006401007387 */ /* 0x000fe20000100a00 */
        /* <DEDUP_REMOVED lines=75> */
[----:B------:R-:W2:Y:S04]  /*c710*/  LDL.LU.64 R226, [R1+0x8d8] ;  /* 0x0008d80001e27983 */ /* 0x000ea80000300a00 */
        /* <DEDUP_REMOVED lines=10> */
[----:B0-----:R-:W4:Y:S04]  /*c7c0*/  LDL.LU.64 R204, [R1+0x880] ;  /* 0x0008800001cc7983 */ /* 0x001f280000300a00 */
        /* <DEDUP_REMOVED lines=248> */
[----:B------:R-:W-:Y:S01]  /*d750*/  IMAD.MOV.U32 R227, RZ, RZ, R0 ;  /* 0x000000ffffe37224 */ /* 0x000fe200078e0000 */
[----:B------:R-:W-:Y:S01]  /*d760*/  UIADD3 UR16, UR7, 0x6, URZ ;  /* 0x0000000607107890 */ /* 0x000fe2000fffe03f */
[----:B------:R0:W5:Y:S01]  /*d770*/  LDL.LU R23, [R1+0x6dc] ;  /* 0x0006dc0001177983 */ /* 0x0001620000300800 */
[----:B------:R-:W-:Y:S01]  /*d780*/  UIADD3 UR18, UR8, 0x6, URZ ;  /* 0x0000000608127890 */ /* 0x000fe2000fffe03f */
[----:B------:R-:W-:Y:S01]  /*d790*/  UMOV UR17, 0x40000040 ;  /* 0x4000004000117882 */ /* 0x000fe20000000000 */
[----:B------:R-:W-:Y:S01]  /*d7a0*/  UMOV UR19, 0x40000040 ;  /* 0x4000004000137882 */ /* 0x000fe20000000000 */
[----:B------:R0:W5:Y:S04]  /*d7b0*/  LDL.LU R22, [R1+0x6d8] ;  /* 0x0006d80001167983 */ /* 0x0001680000300800 */
        /* <DEDUP_REMOVED lines=19> */
[----:B------:R0:W5:Y:S01]  /*d8f0*/  LDL.LU R2, [R1+0x688] ;  /* 0x0006880001027983 */ /* 0x0001620000300800 */
        /* <DEDUP_REMOVED lines=67> */
[----:B-1----:R0:W5:Y:S04]  /*dd30*/  LDL.LU.64 R226, [R1+0x680] ;  /* 0x0006800001e27983 */ /* 0x0021680000300a00 */
[----:B------:R0:W5:Y:S04]  /*dd40*/  LDL.LU.64 R224, [R1+0x678] ;  /* 0x0006780001e07983 */ /* 0x0001680000300a00 */
        /* <DEDUP_REMOVED lines=63> */
[----:B------:R-:W-:Y:S01]  /*e140*/  UMOV UR17, 0x40000040 ;  /* 0x4000004000117882 */ /* 0x000fe20000000000 */
[----:B------:R-:W-:-:S04]  /*e150*/  UIADD3 UR6, UR6, 0x4, URZ ;  /* 0x0000000406067890 */ /* 0x000fc8000fffe03f */
[----:B------:R-:W-:-:S04]  /*e160*/  UISETP.NE.AND UP0, UPT, UR6, UR27, UPT ;  /* 0x0000001b0600728c */ /* 0x000fc8000bf05270 */
[----:B------:R-:W-:-:S06]  /*e170*/  USEL UR7, URZ, 0x1, UP0 ;  /* 0x000000013f077887 */ /* 0x000fcc0008000000 */
[----:B------:R-:W-:Y:S01]  /*e180*/  ISETP.NE.AND P0, PT, RZ, UR7, PT ;  /* 0x00000007ff007c0c */ /* 0x000fe2000bf05270 */
[----:B--2---:R-:W-:-:S06]  /*e190*/  WARPGROUP.ARRIVE ;  /* 0x00000000000079c5 */ /* 0x004fcc0000000000 */
[----:B------:R-:W-:Y:S03]  /*e1a0*/  QGMMA.64x256x32.F32.E4M3.E4M3 R24, gdesc[UR16], R24, gsb0 ;  /* 0x03e00000101879f3 */ /* 0x000fe60008000818 */
[----:B------:R-:W-:-:S03]  /*e1b0*/  WARPGROUP.DEPBAR.LE gsb0, 0x0 ;  /* 0x00008000000079c5 */ /* 0x000fc60000010000 */
[----:B0-----:R-:W-:Y:S05]  /*e1c0*/  @!P0 BRA `(.L_x_24) ;  /* 0x0000003800d48947 */ /* 0x001fea0003800000 */
[----:B------:R0:W-:Y:S04]  /*e1d0*/  STL [R1+0x67c], R26 ;  /* 0x00067c1a01007387 */ /* 0x0001e80000100800 */
[----:B0-----:R-:W2:Y:S04]  /*e1e0*/  LDL R26, [R1] ;  /* 0x00000000011a7983 */ /* 0x001ea80000100800 */
[----:B------:R0:W-:Y:S04]  /*e1f0*/  STL [R1+0x678], R27 ;  /* 0x0006781b01007387 */ /* 0x0001e80000100800 */
[----:B0-----:R-:W3:Y:S04]  /*e200*/  LDL R27, [R1+0x4] ;  /* 0x00000400011b7983 */ /* 0x001ee80000100800 */
        /* <DEDUP_REMOVED lines=182> */
[----:B------:R-:W4:Y:S04]  /*ed70*/  LDL.LU R0, [R1+0x20c] ;  /* 0x00020c0001007983 */ /* 0x000f280000300800 */
[----:B------:R0:W-:Y:S04]  /*ed80*/  STL [R1+0x508], R119 ;  /* 0x0005087701007387 */ /* 0x0001e80000100800 */
[----:B0-----:R-:W4:Y:S04]  /*ed90*/  LDL R119, [R1+0x1ac] ;  /* 0x0001ac0001777983 */ /* 0x001f280000100800 */
[----:B------:R0:W-:Y:S04]  /*eda0*/  STL [R1+0x504], R120 ;  /* 0x0005047801007387 */ /* 0x0001e80000100800 */
[----:B0-----:R-:W4:Y:S04]  /*edb0*/  LDL.LU R120, [R1+0x218] ;  /* 0x0002180001787983 */ /* 0x001f280000300800 */
[----:B------:R0:W-:Y:S04]  /*edc0*/  STL [R1+0x500], R121 ;  /* 0x0005007901007387 */ /* 0x0001e80000100800 */
[----:B0-----:R-:W4:Y:S04]  /*edd0*/  LDL R121, [R1+0x1b0] ;  /* 0x0001b00001797983 */ /* 0x001f280000100800 */
[----:B------:R0:W-:Y:S04]  /*ede0*/  STL [R1+0x4fc], R122 ;  /* 0x0004fc7a01007387 */ /* 0x0001e80000100800 */
[----:B0-----:R-:W4:Y:S04]  /*edf0*/  LDL R122, [R1+0x1a8] ;  /* 0x0001a800017a7983 */ /* 0x001f280000100800 */
        /* <DEDUP_REMOVED lines=56> */
[----:B--2--5:R-:W-:-:S01]  /*f180*/  FADD R2, R26, R2 ;  /* 0x000000021a027221 */ /* 0x024fc20000000000 */
[----:B---3--:R-:W-:-:S02]  /*f190*/  FADD R3, R27, R3 ;  /* 0x000000031b037221 */ /* 0x008fc40000000000 */
[----:B------:R0:W-:Y:S01]  /*f1a0*/  STL [R1+0x488], R151 ;  /* 0x0004889701007387 */ /* 0x0001e20000100800 */
[----:B----4-:R-:W-:-:S01]  /*f1b0*/  FADD R4, R28, R4 ;  /* 0x000000041c047221 */ /* 0x010fc20000000000 */
[----:B------:R-:W-:Y:S01]  /*f1c0*/  FADD R5, R29, R5 ;  /* 0x000000051d057221 */ /* 0x000fe20000000000 */
[----:B------:R-:W-:-:S01]  /*f1d0*/  FADD R6, R30, R6 ;  /* 0x000000061e067221 */ /* 0x000fc20000000000 */
[----:B------:R-:W-:Y:S01]  /*f1e0*/  FADD R7, R31, R7 ;  /* 0x000000071f077221 */ /* 0x000fe20000000000 */
[----:B0-----:R-:W2:Y:S04]  /*f1f0*/  LDL R151, [R1+0x174] ;  /* 0x0001740001977983 */ /* 0x001ea80000100800 */
[----:B------:R-:W3:Y:S04]  /*f200*/  LDL.LU R26, [R1+0x67c] ;  /* 0x00067c00011a7983 */ /* 0x000ee80000300800 */
[----:B------:R-:W4:Y:S01]  /*f210*/  LDL.LU R27, [R1+0x678] ;  /* 0x00067800011b7983 */ /* 0x000f220000300800 */
[----:B------:R-:W-:-:S03]  /*f220*/  FADD R8, R32, R8 ;  /* 0x0000000820087221 */ /* 0x000fc60000000000 */
        /* <DEDUP_REMOVED lines=169> */
[----:B------:R-:W-:-:S01]  /*fcc0*/  FADD R220, R116, R220 ;  /* 0x000000dc74dc7221 */ /* 0x000fc20000000000 */
[----:B------:R-:W-:Y:S02]  /*fcd0*/  FADD R0, R131, R0 ;  /* 0x0000000083007221 */ /* 0x000fe40000000000 */
[----:B------:R-:W4:Y:S01]  /*fce0*/  LDL.LU R113, [R1+0x520] ;  /* 0x0005200001717983 */ /* 0x000f220000300800 */
[----:B------:R-:W-:-:S01]  /*fcf0*/  FADD R221, R117, R221 ;  /* 0x000000dd75dd7221 */ /* 0x000fc20000000000 */
[----:B------:R-:W-:Y:S02]  /*fd00*/  FADD R135, R137, R135 ;  /* 0x0000008789877221 */ /* 0x000fe40000000000 */
[----:B------:R-:W4:Y:S01]  /*fd10*/  LDL.LU R114, [R1+0x51c] ;  /* 0x00051c0001727983 */ /* 0x000f220000300800 */
[----:B------:R-:W-:-:S03]  /*fd20*/  FADD R222, R118, R222 ;  /* 0x000000de76de7221 */ /* 0x000fc60000000000 */
[----:B------:R-:W4:Y:S01]  /*fd30*/  LDL.LU R115, [R1+0x518] ;  /* 0x0005180001737983 */ /* 0x000f220000300800 */
[----:B------:R-:W-:-:S03]  /*fd40*/  FADD R132, R134, R132 ;  /* 0x0000008486847221 */ /* 0x000fc60000000000 */
[----:B------:R-:W4:Y:S04]  /*fd50*/  LDL.LU R116, [R1+0x514] ;  /* 0x0005140001747983 */ /* 0x000f280000300800 */
[----:B------:R-:W4:Y:S01]  /*fd60*/  LDL.LU R117, [R1+0x510] ;  /* 0x0005100001757983 */ /* 0x000f220000300800 */
[----:B------:R-:W-:-:S03]  /*fd70*/  FADD R128, R130, R128 ;  /* 0x0000008082807221 */ /* 0x000fc60000000000 */
[----:B------:R-:W4:Y:S01]  /*fd80*/  LDL.LU R118, [R1+0x50c] ;  /* 0x00050c0001767983 */ /* 0x000f220000300800 */
[----:B------:R-:W-:-:S01]  /*fd90*/  FADD R120, R122, R120 ;  /* 0x000000787a787221 */ /* 0x000fc20000000000 */
[----:B------:R-:W-:Y:S01]  /*fda0*/  FADD R124, R126, R124 ;  /* 0x0000007c7e7c7221 */ /* 0x000fe20000000000 */
[----:B------:R-:W-:-:S01]  /*fdb0*/  FADD R224, R150, R224 ;  /* 0x000000e096e07221 */ /* 0x000fc20000000000 */
[----:B------:R-:W-:Y:S01]  /*fdc0*/  STL [R1+0x200], R139 ;  /* 0x0002008b01007387 */ /* 0x000fe20000100800 */
[----:B------:R-:W-:-:S01]  /*fdd0*/  FADD R227, R146, R227 ;  /* 0x000000e392e37221 */ /* 0x000fc20000000000 */
[----:B------:R-:W-:Y:S01]  /*fde0*/  FADD R229, R143, R229 ;  /* 0x000000e58fe57221 */ /* 0x000fe20000000000 */
[----:B--2---:R-:W-:-:S01]  /*fdf0*/  FADD R223, R151, R223 ;  /* 0x000000df97df7221 */ /* 0x004fc20000000000 */
[----:B------:R0:W-:Y:S01]  /*fe00*/  STL [R1+0x20c], R0 ;  /* 0x00020c0001007387 */ /* 0x0001e20000100800 */
[----:B------:R-:W-:-:S01]  /*fe10*/  FADD R225, R149, R225 ;  /* 0x000000e195e17221 */ /* 0x000fc20000000000 */
[----:B------:R-:W-:Y:S01]  /*fe20*/  FADD R226, R147, R226 ;  /* 0x000000e293e27221 */ /* 0x000fe20000000000 */
[----:B------:R-:W-:-:S01]  /*fe30*/  FADD R228, R145, R228 ;  /* 0x000000e491e47221 */ /* 0x000fc20000000000 */
[----:B------:R1:W-:Y:S04]  /*fe40*/  STL [R1+0x204], R135 ;  /* 0x0002048701007387 */ /* 0x0003e80000100800 */
[----:B0-----:R-:W2:Y:S04]  /*fe50*/  LDL.LU R0, [R1+0x24c] ;  /* 0x00024c0001007983 */ /* 0x001ea80000300800 */
[----:B------:R-:W-:Y:S04]  /*fe60*/  STL [R1+0x208], R132 ;  /* 0x0002088401007387 */ /* 0x000fe80000100800 */
[----:B------:R-:W3:Y:S04]  /*fe70*/  LDL.LU R131, [R1+0x248] ;  /* 0x0002480001837983 */ /* 0x000ee80000300800 */
[----:B-1----:R-:W4:Y:S04]  /*fe80*/  LDL.LU R135, [R1+0x244] ;  /* 0x0002440001877983 */ /* 0x002f280000300800 */
[----:B------:R-:W-:Y:S04]  /*fe90*/  STL [R1+0x210], R128 ;  /* 0x0002108001007387 */ /* 0x000fe80000100800 */
[----:B------:R0:W-:Y:S04]  /*fea0*/  STL [R1+0x218], R120 ;  /* 0x0002187801007387 */ /* 0x0001e80000100800 */
[----:B------:R1:W-:Y:S04]  /*feb0*/  STL [R1+0x214], R124 ;  /* 0x0002147c01007387 */ /* 0x0003e80000100800 */
[----:B0-----:R-:W4:Y:S04]  /*fec0*/  LDL.LU R120, [R1+0x21c] ;  /* 0x00021c0001787983 */ /* 0x001f280000300800 */
[----:B------:R-:W4:Y:S04]  /*fed0*/  LDL.LU R122, [R1+0x220] ;  /* 0x00022000017a7983 */ /* 0x000f280000300800 */
[----:B-1----:R-:W4:Y:S04]  /*fee0*/  LDL.LU R124, [R1+0x224] ;  /* 0x00022400017c7983 */ /* 0x002f280000300800 */
[----:B------:R-:W4:Y:S04]  /*fef0*/  LDL.LU R126, [R1+0x228] ;  /* 0x00022800017e7983 */ /* 0x000f280000300800 */
[----:B------:R-:W4:Y:S04]  /*ff00*/  LDL.LU R150, [R1+0x22c] ;  /* 0x00022c0001967983 */ /* 0x000f280000300800 */
[----:B------:R-:W4:Y:S04]  /*ff10*/  LDL.LU R146, [R1+0x230] ;  /* 0x0002300001927983 */ /* 0x000f280000300800 */
[----:B------:R-:W4:Y:S04]  /*ff20*/  LDL.LU R143, [R1+0x234] ;  /* 0x00023400018f7983 */ /* 0x000f280000300800 */
[----:B------:R-:W4:Y:S04]  /*ff30*/  LDL.LU R141, [R1+0x238] ;  /* 0x00023800018d7983 */ /* 0x000f280000300800 */
[----:B------:R-:W4:Y:S04]  /*ff40*/  LDL.LU R139, [R1+0x23c] ;  /* 0x00023c00018b7983 */ /* 0x000f280000300800 */
[----:B------:R-:W4:Y:S04]  /*ff50*/  LDL.LU R137, [R1+0x240] ;  /* 0x0002400001897983 */ /* 0x000f280000300800 */
[----:B------:R-:W4:Y:S04]  /*ff60*/  LDL R128, [R1+0x1e0] ;  /* 0x0001e00001807983 */ /* 0x000f280000100800 */
[----:B------:R-:W4:Y:S04]  /*ff70*/  LDL R130, [R1+0x1e4] ;  /* 0x0001e40001827983 */ /* 0x000f280000100800 */
[----:B------:R-:W4:Y:S04]  /*ff80*/  LDL R132, [R1+0x1e8] ;  /* 0x0001e80001847983 */ /* 0x000f280000100800 */
[----:B------:R-:W4:Y:S04]  /*ff90*/  LDL R134, [R1+0x1ec] ;  /* 0x0001ec0001867983 */ /* 0x000f280000100800 */
[----:B------:R-:W4:Y:S04]  /*ffa0*/  LDL R151, [R1+0x1f0] ;  /* 0x0001f00001977983 */ /* 0x000f280000100800 */
[----:B------:R-:W4:Y:S04]  /*ffb0*/  LDL R149, [R1+0x1f4] ;  /* 0x0001f40001957983 */ /* 0x000f280000100800 */
[----:B------:R-:W4:Y:S04]  /*ffc0*/  LDL R147, [R1+0x1f8] ;  /* 0x0001f80001937983 */ /* 0x000f280000100800 */
[----:B------:R-:W4:Y:S01]  /*ffd0*/  LDL R145, [R1+0x1fc] ;  /* 0x0001fc0001917983 */ /* 0x000f220000100800 */
[----:B--2---:R-:W-:-:S01]  /*ffe0*/  FADD R0, R129, R0 ;  /* 0x0000000081007221 */ /* 0x004fc20000000000 */
[----:B---3--:R-:W-:Y:S01]  /*fff0*/  FADD R131, R133, R131 ;  /* 0x0000008385837221 */ /* 0x008fe20000000000 */
[----:B----4-:R-:W-:-:S02]  /*10000*/  FADD R120, R119, R120 ;  /* 0x0000007877787221 */ /* 0x010fc40000000000 */
[----:B------:R-:W2:Y:S01]  /*10010*/  LDL.LU R119, [R1+0x508] ;  /* 0x0005080001777983 */ /* 0x000ea20000300800 */
[----:B------:R-:W-:-:S03]  /*10020*/  FADD R122, R121, R122 ;  /* 0x0000007a797a7221 */ /* 0x000fc60000000000 */
[----:B------:R0:W-:Y:S01]  /*10030*/  STL [R1+0x21c], R120 ;  /* 0x00021c7801007387 */ /* 0x0001e20000100800 */
[----:B------:R-:W-:-:S01]  /*10040*/  FADD R124, R123, R124 ;  /* 0x0000007c7b7c7221 */ /* 0x000fc20000000000 */
[----:B------:R-:W-:Y:S02]  /*10050*/  FADD R126, R125, R126 ;  /* 0x0000007e7d7e7221 */ /* 0x000fe40000000000 */
[----:B0-----:R-:W3:Y:S04]  /*10060*/  LDL.LU R120, [R1+0x504] ;  /* 0x0005040001787983 */ /* 0x001ee80000300800 */
[----:B------:R-:W4:Y:S04]  /*10070*/  LDL.LU R121, [R1+0x500] ;  /* 0x0005000001797983 */ /* 0x000f280000300800 */
[----:B------:R0:W-:Y:S01]  /*10080*/  STL [R1+0x220], R122 ;  /* 0x0002207a01007387 */ /* 0x0001e20000100800 */
[----:B------:R-:W-:-:S01]  /*10090*/  FADD R150, R127, R150 ;  /* 0x000000967f967221 */ /* 0x000fc20000000000 */
[----:B------:R-:W-:Y:S01]  /*100a0*/  FADD R146, R148, R146 ;  /* 0x0000009294927221 */ /* 0x000fe20000000000 */
[----:B------:R-:W-:-:S01]  /*100b0*/  FADD R143, R144, R143 ;  /* 0x0000008f908f7221 */ /* 0x000fc20000000000 */
[----:B------:R-:W-:Y:S01]  /*100c0*/  FADD R141, R142, R141 ;  /* 0x0000008d8e8d7221 */ /* 0x000fe20000000000 */
[----:B0-----:R-:W4:Y:S04]  /*100d0*/  LDL.LU R122, [R1+0x4fc] ;  /* 0x0004fc00017a7983 */ /* 0x001f280000300800 */
[----:B------:R-:W4:Y:S04]  /*100e0*/  LDL.LU R123, [R1+0x4f8] ;  /* 0x0004f800017b7983 */ /* 0x000f280000300800 */
[----:B------:R0:W-:Y:S01]  /*100f0*/  STL [R1+0x224], R124 ;  /* 0x0002247c01007387 */ /* 0x0001e20000100800 */
[----:B------:R-:W-:-:S01]  /*10100*/  FADD R139, R140, R139 ;  /* 0x0000008b8c8b7221 */ /* 0x000fc20000000000 */
[----:B------:R-:W-:Y:S01]  /*10110*/  FADD R137, R138, R137 ;  /* 0x000000898a897221 */ /* 0x000fe20000000000 */
[----:B------:R-:W-:-:S01]  /*10120*/  FADD R135, R136, R135 ;  /* 0x0000008788877221 */ /* 0x000fc20000000000 */
[----:B0-----:R-:W4:Y:S04]  /*10130*/  LDL.LU R124, [R1+0x4f4] ;  /* 0x0004f400017c7983 */ /* 0x001f280000300800 */
[----:B------:R-:W4:Y:S04]  /*10140*/  LDL.LU R125, [R1+0x4f0] ;  /* 0x0004f000017d7983 */ /* 0x000f280000300800 */
[----:B------:R0:W-:Y:S04]  /*10150*/  STL [R1+0x228], R126 ;  /* 0x0002287e01007387 */ /* 0x0001e80000100800 */
[----:B0-----:R-:W4:Y:S04]  /*10160*/  LDL.LU R126, [R1+0x4ec] ;  /* 0x0004ec00017e7983 */ /* 0x001f280000300800 */
[----:B------:R-:W4:Y:S04]  /*10170*/  LDL.LU R127, [R1+0x4e8] ;  /* 0x0004e800017f7983 */ /* 0x000f280000300800 */
[----:B------:R-:W-:Y:S04]  /*10180*/  STL [R1+0x22c], R150 ;  /* 0x00022c9601007387 */ /* 0x000fe80000100800 */
[----:B------:R-:W-:Y:S04]  /*10190*/  STL [R1+0x230], R146 ;  /* 0x0002309201007387 */ /* 0x000fe80000100800 */
[----:B------:R-:W-:Y:S04]  /*101a0*/  STL [R1+0x234], R143 ;  /* 0x0002348f01007387 */ /* 0x000fe80000100800 */
[----:B------:R-:W-:Y:S04]  /*101b0*/  STL [R1+0x238], R141 ;  /* 0x0002388d01007387 */ /* 0x000fe80000100800 */
[----:B------:R-:W-:Y:S04]  /*101c0*/  STL [R1+0x23c], R139 ;  /* 0x00023c8b01007387 */ /* 0x000fe80000100800 */
[----:B------:R-:W-:Y:S04]  /*101d0*/  STL [R1+0x240], R137 ;  /* 0x0002408901007387 */ /* 0x000fe80000100800 */
[----:B------:R-:W2:Y:S04]  /*101e0*/  LDL.LU R129, [R1+0x250] ;  /* 0x0002500001817983 */ /* 0x000ea80000300800 */
[----:B------:R-:W-:Y:S04]  /*101f0*/  STL [R1+0x244], R135 ;  /* 0x0002448701007387 */ /* 0x000fe80000100800 */
[----:B------:R0:W-:Y:S04]  /*10200*/  STL [R1+0x248], R131 ;  /* 0x0002488301007387 */ /* 0x0001e80000100800 */
[----:B0-----:R-:W3:Y:S04]  /*10210*/  LDL.LU R131, [R1+0x254] ;  /* 0x0002540001837983 */ /* 0x001ee80000300800 */
[----:B------:R-:W4:Y:S04]  /*10220*/  LDL.LU R133, [R1+0x258] ;  /* 0x0002580001857983 */ /* 0x000f280000300800 */
[----:B------:R0:W-:Y:S04]  /*10230*/  STL [R1+0x24c], R0 ;  /* 0x00024c0001007387 */ /* 0x0001e80000100800 */
[----:B------:R-:W4:Y:S04]  /*10240*/  LDL.LU R135, [R1+0x25c] ;  /* 0x00025c0001877983 */ /* 0x000f280000300800 */
        /* <DEDUP_REMOVED lines=12> */
[----:B0-----:R-:W4:Y:S01]  /*10310*/  LDL.LU R0, [R1+0x290] ;  /* 0x0002900001007983 */ /* 0x001f220000300800 */
[----:B--2---:R-:W-:-:S03]  /*10320*/  FADD R129, R128, R129 ;  /* 0x0000008180817221 */ /* 0x004fc60000000000 */
[----:B------:R-:W2:Y:S04]  /*10330*/  LDL.LU R128, [R1+0x4e4] ;  /* 0x0004e40001807983 */ /* 0x000ea80000300800 */
[----:B------:R0:W-:Y:S04]  /*10340*/  STL [R1+0x250], R129 ;  /* 0x0002508101007387 */ /* 0x0001e80000100800 */
[----:B0-----:R-:W2:Y:S01]  /*10350*/  LDL.LU R129, [R1+0x4e0] ;  /* 0x0004e00001817983 */ /* 0x001ea20000300800 */
[----:B---3--:R-:W-:-:S03]  /*10360*/  FADD R131, R130, R131 ;  /* 0x0000008382837221 */ /* 0x008fc60000000000 */
[----:B------:R-:W3:Y:S01]  /*10370*/  LDL.LU R130, [R1+0x4dc] ;  /* 0x0004dc0001827983 */ /* 0x000ee20000300800 */
[----:B----4-:R-:W-:-:S03]  /*10380*/  FADD R133, R132, R133 ;  /* 0x0000008584857221 */ /* 0x010fc60000000000 */
[----:B------:R0:W-:Y:S01]  /*10390*/  STL [R1+0x254], R131 ;  /* 0x0002548301007387 */ /* 0x0001e20000100800 */
[----:B------:R-:W-:-:S03]  /*103a0*/  FADD R135, R134, R135 ;  /* 0x0000008786877221 */ /* 0x000fc60000000000 */
[----:B0-----:R-:W4:Y:S01]  /*103b0*/  LDL.LU R131, [R1+0x4d8] ;  /* 0x0004d80001837983 */ /* 0x001f220000300800 */
[----:B------:R-:W-:-:S03]  /*103c0*/  FADD R150, R151, R150 ;  /* 0x0000009697967221 */ /* 0x000fc60000000000 */
[----:B------:R-:W4:Y:S01]  /*103d0*/  LDL.LU R132, [R1+0x4d4] ;  /* 0x0004d40001847983 */ /* 0x000f220000300800 */
[----:B------:R-:W-:-:S03]  /*103e0*/  FADD R148, R149, R148 ;  /* 0x0000009495947221 */ /* 0x000fc60000000000 */
[----:B------:R0:W-:Y:S01]  /*103f0*/  STL [R1+0x258], R133 ;  /* 0x0002588501007387 */ /* 0x0001e20000100800 */
[----:B------:R-:W-:-:S01]  /*10400*/  FADD R146, R147, R146 ;  /* 0x0000009293927221 */ /* 0x000fc20000000000 */
[----:B------:R-:W-:Y:S02]  /*10410*/  FADD R144, R145, R144 ;  /* 0x0000009091907221 */ /* 0x000fe40000000000 */
[----:B0-----:R-:W4:Y:S01]  /*10420*/  LDL.LU R133, [R1+0x4d0] ;  /* 0x0004d00001857983 */ /* 0x001f220000300800 */
[----:B------:R-:W-:-:S03]  /*10430*/  FADD R143, R24, R143 ;  /* 0x0000008f188f7221 */ /* 0x000fc60000000000 */
[----:B------:R-:W4:Y:S01]  /*10440*/  LDL.LU R134, [R1+0x4cc] ;  /* 0x0004cc0001867983 */ /* 0x000f220000300800 */
[----:B------:R-:W-:-:S03]  /*10450*/  FADD R142, R25, R142 ;  /* 0x0000008e198e7221 */ /* 0x000fc60000000000 */
[----:B------:R0:W-:Y:S01]  /*10460*/  STL [R1+0x25c], R135 ;  /* 0x00025c8701007387 */ /* 0x0001e20000100800 */
[----:B------:R-:W-:-:S01]  /*10470*/  FADD R141, R26, R141 ;  /* 0x0000008d1a8d7221 */ /* 0x000fc20000000000 */
[----:B------:R-:W-:Y:S01]  /*10480*/  FADD R140, R27, R140 ;  /* 0x0000008c1b8c7221 */ /* 0x000fe20000000000 */
[----:B------:R-:W-:-:S01]  /*10490*/  FADD R139, R28, R139 ;  /* 0x0000008b1c8b7221 */ /* 0x000fc20000000000 */
[----:B0-----:R-:W4:Y:S01]  /*104a0*/  LDL.LU R135, [R1+0x4c8] ;  /* 0x0004c80001877983 */ /* 0x001f220000300800 */
[----:B------:R-:W-:-:S03]  /*104b0*/  FADD R138, R29, R138 ;  /* 0x0000008a1d8a7221 */ /* 0x000fc60000000000 */
[----:B------:R0:W-:Y:S01]  /*104c0*/  STL [R1+0x260], R150 ;  /* 0x0002609601007387 */ /* 0x0001e20000100800 */
[----:B------:R-:W-:-:S03]  /*104d0*/  FADD R137, R30, R137 ;  /* 0x000000891e897221 */ /* 0x000fc60000000000 */
[----:B------:R1:W-:Y:S01]  /*104e0*/  STL [R1+0x264], R148 ;  /* 0x0002649401007387 */ /* 0x0003e20000100800 */
[----:B------:R-:W-:-:S03]  /*104f0*/  FADD R136, R31, R136 ;  /* 0x000000881f887221 */ /* 0x000fc60000000000 */
[----:B------:R1:W-:Y:S01]  /*10500*/  STL [R1+0x268], R146 ;  /* 0x0002689201007387 */ /* 0x0003e20000100800 */
[----:B------:R-:W-:-:S03]  /*10510*/  FADD R0, R32, R0 ;  /* 0x0000000020007221 */ /* 0x000fc60000000000 */
[----:B------:R1:W-:Y:S04]  /*10520*/  STL [R1+0x26c], R144 ;  /* 0x00026c9001007387 */ /* 0x0003e80000100800 */
[----:B------:R1:W-:Y:S04]  /*10530*/  STL [R1+0x270], R143 ;  /* 0x0002708f01007387 */ /* 0x0003e80000100800 */
[----:B------:R1:W-:Y:S04]  /*10540*/  STL [R1+0x274], R142 ;  /* 0x0002748e01007387 */ /* 0x0003e80000100800 */
[----:B------:R1:W-:Y:S04]  /*10550*/  STL [R1+0x278], R141 ;  /* 0x0002788d01007387 */ /* 0x0003e80000100800 */
[----:B------:R1:W-:Y:S04]  /*10560*/  STL [R1+0x27c], R140 ;  /* 0x00027c8c01007387 */ /* 0x0003e80000100800 */
[----:B------:R1:W-:Y:S04]  /*10570*/  STL [R1+0x280], R139 ;  /* 0x0002808b01007387 */ /* 0x0003e80000100800 */
[----:B------:R1:W-:Y:S04]  /*10580*/  STL [R1+0x284], R138 ;  /* 0x0002848a01007387 */ /* 0x0003e80000100800 */
[----:B------:R-:W2:Y:S04]  /*10590*/  LDL.LU R151, [R1+0x294] ;  /* 0x0002940001977983 */ /* 0x000ea80000300800 */
[----:B------:R1:W-:Y:S04]  /*105a0*/  STL [R1+0x288], R137 ;  /* 0x0002888901007387 */ /* 0x0003e80000100800 */
[----:B0-----:R-:W3:Y:S04]  /*105b0*/  LDL.LU R150, [R1+0x298] ;  /* 0x0002980001967983 */ /* 0x001ee80000300800 */
[----:B------:R0:W-:Y:S04]  /*105c0*/  STL [R1+0x28c], R136 ;  /* 0x00028c8801007387 */ /* 0x0001e80000100800 */
[----:B------:R-:W4:Y:S04]  /*105d0*/  LDL.LU R149, [R1+0x29c] ;  /* 0x00029c0001957983 */ /* 0x000f280000300800 */
[----:B------:R0:W-:Y:S04]  /*105e0*/  STL [R1+0x290], R0 ;  /* 0x0002900001007387 */ /* 0x0001e80000100800 */
        /* <DEDUP_REMOVED lines=12> */
[----:B0-----:R-:W4:Y:S04]  /*106b0*/  LDL.LU R136, [R1+0x2d0] ;  /* 0x0002d00001887983 */ /* 0x001f280000300800 */
[----:B------:R-:W4:Y:S01]  /*106c0*/  LDL.LU R0, [R1+0x2d4] ;  /* 0x0002d40001007983 */ /* 0x000f220000300800 */
[----:B--2---:R-:W-:-:S05]  /*106d0*/  FADD R151, R33, R151 ;  /* 0x0000009721977221 */ /* 0x004fca0000000000 */
[----:B------:R0:W-:Y:S01]  /*106e0*/  STL [R1+0x294], R151 ;  /* 0x0002949701007387 */ /* 0x0001e20000100800 */
[----:B---3--:R-:W-:-:S05]  /*106f0*/  FADD R150, R34, R150 ;  /* 0x0000009622967221 */ /* 0x008fca0000000000 */
[----:B------:R1:W-:Y:S01]  /*10700*/  STL [R1+0x298], R150 ;  /* 0x0002989601007387 */ /* 0x0003e20000100800 */
[----:B----4-:R-:W-:-:S05]  /*10710*/  FADD R149, R35, R149 ;  /* 0x0000009523957221 */ /* 0x010fca0000000000 */
[----:B------:R2:W-:Y:S01]  /*10720*/  STL [R1+0x29c], R149 ;  /* 0x00029c9501007387 */ /* 0x0005e20000100800 */
[----:B------:R-:W-:-:S01]  /*10730*/  FADD R148, R36, R148 ;  /* 0x0000009424947221 */ /* 0x000fc20000000000 */
[----:B------:R-:W-:-:S04]  /*10740*/  FADD R147, R37, R147 ;  /* 0x0000009325937221 */ /* 0x000fc80000000000 */
[----:B------:R3:W-:Y:S01]  /*10750*/  STL [R1+0x2a0], R148 ;  /* 0x0002a09401007387 */ /* 0x0007e20000100800 */
[----:B------:R-:W-:-:S03]  /*10760*/  FADD R146, R38, R146 ;  /* 0x0000009226927221 */ /* 0x000fc60000000000 */
        /* <DEDUP_REMOVED lines=20> */
[----:B0-----:R-:W4:Y:S01]  /*108b0*/  LDL.LU R151, [R1+0x2d8] ;  /* 0x0002d80001977983 */ /* 0x001f220000300800 */
[----:B------:R-:W-:-:S03]  /*108c0*/  FADD R0, R49, R0 ;  /* 0x0000000031007221 */ /* 0x000fc60000000000 */
[----:B------:R0:W-:Y:S04]  /*108d0*/  STL [R1+0x2cc], R137 ;  /* 0x0002cc8901007387 */ /* 0x0001e80000100800 */
[----:B-1----:R-:W4:Y:S04]  /*108e0*/  LDL.LU R150, [R1+0x2dc] ;  /* 0x0002dc0001967983 */ /* 0x002f280000300800 */
[----:B------:R1:W-:Y:S04]  /*108f0*/  STL [R1+0x2d0], R136 ;  /* 0x0002d08801007387 */ /* 0x0003e80000100800 */
[----:B--2---:R-:W2:Y:S04]  /*10900*/  LDL.LU R149, [R1+0x2e0] ;  /* 0x0002e00001957983 */ /* 0x004ea80000300800 */
[----:B------:R1:W-:Y:S04]  /*10910*/  STL [R1+0x2d4], R0 ;  /* 0x0002d40001007387 */ /* 0x0003e80000100800 */
[----:B---3--:R-:W3:Y:S04]  /*10920*/  LDL.LU R148, [R1+0x2e4] ;  /* 0x0002e40001947983 */ /* 0x008ee80000300800 */
[----:B----4-:R-:W4:Y:S04]  /*10930*/  LDL.LU R147, [R1+0x2e8] ;  /* 0x0002e80001937983 */ /* 0x010f280000300800 */
        /* <DEDUP_REMOVED lines=10> */
[----:B-1----:R-:W4:Y:S04]  /*109e0*/  LDL.LU R136, [R1+0x314] ;  /* 0x0003140001887983 */ /* 0x002f280000300800 */
[----:B------:R-:W4:Y:S01]  /*109f0*/  LDL.LU R0, [R1+0x318] ;  /* 0x0003180001007983 */ /* 0x000f220000300800 */
[----:B------:R-:W-:-:S01]  /*10a00*/  FADD R151, R50, R151 ;  /* 0x0000009732977221 */ /* 0x000fc20000000000 */
[----:B------:R-:W-:-:S04]  /*10a10*/  FADD R150, R51, R150 ;  /* 0x0000009633967221 */ /* 0x000fc80000000000 */
[----:B------:R0:W-:Y:S01]  /*10a20*/  STL [R1+0x2d8], R151 ;  /* 0x0002d89701007387 */ /* 0x0001e20000100800 */
[----:B--2---:R-:W-:-:S03]  /*10a30*/  FADD R149, R52, R149 ;  /* 0x0000009534957221 */ /* 0x004fc60000000000 */
[----:B------:R1:W-:Y:S01]  /*10a40*/  STL [R1+0x2dc], R150 ;  /* 0x0002dc9601007387 */ /* 0x0003e20000100800 */
[----:B---3--:R-:W-:-:S03]  /*10a50*/  FADD R148, R53, R148 ;  /* 0x0000009435947221 */ /* 0x008fc60000000000 */
[----:B------:R2:W-:Y:S01]  /*10a60*/  STL [R1+0x2e0], R149 ;  /* 0x0002e09501007387 */ /* 0x0005e20000100800 */
[----:B----4-:R-:W-:-:S03]  /*10a70*/  FADD R147, R54, R147 ;  /* 0x0000009336937221 */ /* 0x010fc60000000000 */
        /* <DEDUP_REMOVED lines=198> */
[----:B------:R-:W-:Y:S01]  /*116e0*/  STL [R1+0x3e8], R151 ;  /* 0x0003e89701007387 */ /* 0x000fe20000100800 */
[----:B--2---:R-:W-:-:S03]  /*116f0*/  FADD R149, R120, R149 ;  /* 0x0000009578957221 */ /* 0x004fc60000000000 */
[----:B------:R-:W-:Y:S01]  /*11700*/  STL [R1+0x3ec], R150 ;  /* 0x0003ec9601007387 */ /* 0x000fe20000100800 */
[----:B---3--:R-:W-:-:S03]  /*11710*/  FADD R148, R121, R148 ;  /* 0x0000009479947221 */ /* 0x008fc60000000000 */
[----:B------:R-:W-:Y:S01]  /*11720*/  STL [R1+0x3f0], R149 ;  /* 0x0003f09501007387 */ /* 0x000fe20000100800 */
[----:B----4-:R-:W-:-:S03]  /*11730*/  FADD R147, R122, R147 ;  /* 0x000000937a937221 */ /* 0x010fc60000000000 */
[----:B------:R-:W-:Y:S01]  /*11740*/  STL [R1+0x3f4], R148 ;  /* 0x0003f49401007387 */ /* 0x000fe20000100800 */
[----:B------:R-:W-:-:S03]  /*11750*/  FADD R146, R123, R146 ;  /* 0x000000927b927221 */ /* 0x000fc60000000000 */
        /* <DEDUP_REMOVED lines=17> */
[----:B------:R-:W-:-:S01]  /*11870*/  FADD R137, R132, R137 ;  /* 0x0000008984897221 */ /* 0x000fc20000000000 */
[----:B------:R-:W-:Y:S02]  /*11880*/  FADD R136, R133, R136 ;  /* 0x0000008885887221 */ /* 0x000fe40000000000 */
[----:B------:R-:W-:Y:S04]  /*11890*/  STL [R1+0x41c], R138 ;  /* 0x00041c8a01007387 */ /* 0x000fe80000100800 */
[----:B------:R0:W-:Y:S04]  /*118a0*/  STL [R1+0x424], R136 ;  /* 0x0004248801007387 */ /* 0x0001e80000100800 */
[----:B------:R1:W-:Y:S04]  /*118b0*/  STL [R1+0x420], R137 ;  /* 0x0004208901007387 */ /* 0x0003e80000100800 */
[----:B0-----:R-:W2:Y:S01]  /*118c0*/  LDL.LU R136, [R1+0x42c] ;  /* 0x00042c0001887983 */ /* 0x001ea20000300800 */
[----:B------:R-:W-:-:S03]  /*118d0*/  FADD R0, R134, R0 ;  /* 0x0000000086007221 */ /* 0x000fc60000000000 */
[----:B-1----:R-:W3:Y:S04]  /*118e0*/  LDL.LU R137, [R1+0x430] ;  /* 0x0004300001897983 */ /* 0x002ee80000300800 */
        /* <DEDUP_REMOVED lines=16> */
[----:B--2---:R-:W-:-:S05]  /*119f0*/  FADD R136, R135, R136 ;  /* 0x0000008887887221 */ /* 0x004fca0000000000 */
[----:B------:R0:W-:Y:S04]  /*11a00*/  STL [R1+0x42c], R136 ;  /* 0x00042c8801007387 */ /* 0x0001e80000100800 */
[----:B0-----:R-:W3:Y:S02]  /*11a10*/  LDL.LU R136, [R1+0x4c4] ;  /* 0x0004c40001887983 */ /* 0x001ee40000300800 */
[----:B---3--:R-:W-:-:S05]  /*11a20*/  FADD R137, R136, R137 ;  /* 0x0000008988897221 */ /* 0x008fca0000000000 */
[----:B------:R0:W-:Y:S04]  /*11a30*/  STL [R1+0x430], R137 ;  /* 0x0004308901007387 */ /* 0x0001e80000100800 */
[----:B0-----:R-:W4:Y:S02]  /*11a40*/  LDL.LU R137, [R1+0x4c0] ;  /* 0x0004c00001897983 */ /* 0x001f240000300800 */
[----:B----4-:R-:W-:-:S05]  /*11a50*/  FADD R138, R137, R138 ;  /* 0x0000008a898a7221 */ /* 0x010fca0000000000 */
[----:B------:R0:W-:Y:S04]  /*11a60*/  STL [R1+0x434], R138 ;  /* 0x0004348a01007387 */ /* 0x0001e80000100800 */
[----:B0-----:R-:W2:Y:S02]  /*11a70*/  LDL.LU R138, [R1+0x4bc] ;  /* 0x0004bc00018a7983 */ /* 0x001ea40000300800 */
[----:B--2---:R-:W-:-:S05]  /*11a80*/  FADD R139, R138, R139 ;  /* 0x0000008b8a8b7221 */ /* 0x004fca0000000000 */
        /* <DEDUP_REMOVED lines=37> */
[----:B0-----:R-:W2:Y:S01]  /*11ce0*/  LDL.LU R151, [R1+0x488] ;  /* 0x0004880001977983 */ /* 0x001ea20000300800 */
[----:B------:R-:W-:Y:S01]  /*11cf0*/  UMOV UR6, URZ ;  /* 0x0000003f00067c82 */ /* 0x000fe20008000000 */
[----:B--2---:R-:W-:-:S05]  /*11d00*/  FADD R0, R0, R151 ;  /* 0x0000009700007221 */ /* 0x004fca0000000000 */
[----:B------:R0:W-:Y:S02]  /*11d10*/  STL [R1+0x46c], R0 ;  /* 0x00046c0001007387 */ /* 0x0001e40000100800 */
.L_x_24:
[----:B------:R-:W-:Y:S05]  /*11d20*/  @!P1 BRA `(.L_x_25) ;  /* 0x0000000000049947 */ /* 0x000fea0003800000 */
[----:B------:R-:W-:Y:S01]  /*11d30*/  BPT.TRAP 0x1 ;  /* 0x000000040000795c */ /* 0x000fe20000300000 */
.L_x_25:
[----:B------:R-:W-:Y:S02]  /*11d40*/  UISETP.GT.U32.AND UP0, UPT, UR13, 0x1, UPT ;  /* 0x000000010d00788c */ /* 0x000fe4000bf04070 */
[----:B------:R-:W-:-:S04]  /*11d50*/  ULEA UR8, UR25, UR12, 0x3 ;  /* 0x0000000c19087291 */ /* 0x000fc8000f8e183f */
[----:B------:R-:W-:Y:S01]  /*11d60*/  UIADD3 UR8, UR8, 0x20, URZ ;  /* 0x0000002008087890 */ /* 0x000fe2000fffe03f */
[----:B------:R-:W-:-:S03]  /*11d70*/  PLOP3.LUT P0, PT, PT, PT, UP0, 0x80, 0x0 ;  /* 0x000000000000781c */ /* 0x000fc60003f0f008 */
[----:B------:R-:W-:-:S09]  /*11d80*/  UPRMT UR8, URZ, 0x654, UR8 ;  /* 0x000006543f087896 */ /* 0x000fd20008000008 */
[----:B------:R-:W-:Y:S01]  /*11d90*/  SYNCS.ARRIVE.TRANS64.RED.A1T0 RZ, [UR8], RZ ;  /* 0x000000ffffff79a7 */ /* 0x000fe20008100408 */
[----:B------:R-:W-:Y:S05]  /*11da0*/  @P0 BRA `(.L_x_26) ;  /* 0x0000000000040947 */ /* 0x000fea0003800000 */
[----:B------:R-:W-:Y:S01]  /*11db0*/  BPT.TRAP 0x1 ;  /* 0x000000040000795c */ /* 0x000fe20000300000 */
.L_x_26:
[----:B------:R-:W-:Y:S02]  /*11dc0*/  UISETP.GT.AND UP2, UPT, UR26, 0x1, UPT ;  /* 0x000000011a00788c */ /* 0x000fe4000bf44270 */
[----:B------:R-:W-:Y:S02]  /*11dd0*/  UIADD3 UR23, UR23, 0x1, URZ ;  /* 0x0000000117177890 */ /* 0x000fe4000fffe03f */
[----:B------:R-:W-:Y:S02]  /*11de0*/  UIADD3 UR25, UR25, 0x1, URZ ;  /* 0x0000000119197890 */ /* 0x000fe4000fffe03f */
[----:B------:R-:W-:Y:S01]  /*11df0*/  PLOP3.LUT P0, PT, PT, PT, UP2, 0x80, 0x0 ;  /* 0x000000000000781c */ /* 0x000fe20003f0f028 */
[----:B------:R-:W-:Y:S02]  /*11e00*/  UISETP.NE.AND UP0, UPT, UR23, 0x4, UPT ;  /* 0x000000041700788c */ /* 0x000fe4000bf05270 */
[----:B------:R-:W-:Y:S02]  /*11e10*/  UIADD3 UR16, UR26, -0x1, URZ ;  /* 0xffffffff1a107890 */ /* 0x000fe4000fffe03f */
[----:B------:R-:W-:-:S02]  /*11e20*/  USEL UR8, URZ, 0x1, UP0 ;  /* 0x000000013f087887 */ /* 0x000fc40008000000 */
[----:B------:R-:W-:Y:S02]  /*11e30*/  UISETP.NE.AND UP1, UPT, UR25, 0x4, UPT ;  /* 0x000000041900788c */ /* 0x000fe4000bf25270 */
[----:B------:R-:W-:Y:S02]  /*11e40*/  ULOP3.LUT UR24, UR24, UR8, URZ, 0x3c, !UPT ;  /* 0x0000000818187292 */ /* 0x000fe4000f8e3c3f */
[----:B------:R-:W-:Y:S02]  /*11e50*/  USEL UR23, UR23, URZ, UP0 ;  /* 0x0000003f17177287 */ /* 0x000fe40008000000 */
[----:B------:R-:W-:Y:S01]  /*11e60*/  USEL UR25, UR25, URZ, UP1 ;  /* 0x0000003f19197287 */ /* 0x000fe20008800000 */
[----:B------:R-:W-:Y:S01]  /*11e70*/  UMOV UR8, 0x1 ;  /* 0x0000000100087882 */ /* 0x000fe20000000000 */
[----:B------:R-:W-:Y:S01]  /*11e80*/  UMOV UR26, UR16 ;  /* 0x00000010001a7c82 */ /* 0x000fe20008000000 */
[----:B------:R-:W-:Y:S09]  /*11e90*/  @P0 BRA `(.L_x_27) ;  /* 0xffffff7000800947 */ /* 0x000ff2000383ffff */
.L_x_19:
[----:B------:R-:W-:-:S04]  /*11ea0*/  UISETP.NE.AND UP0, UPT, UR6, URZ, UPT ;  /* 0x0000003f0600728c */ /* 0x000fc8000bf05270 */
[----:B------:R-:W-:-:S06]  /*11eb0*/  USEL UR6, URZ, 0x1, !UP0 ;  /* 0x000000013f067887 */ /* 0x000fcc000c000000 */
[----:B------:R-:W-:-:S13]  /*11ec0*/  ISETP.NE.AND P0, PT, RZ, UR6, PT ;  /* 0x00000006ff007c0c */ /* 0x000fda000bf05270 */
[----:B------:R-:W-:Y:S05]  /*11ed0*/  @!P0 BRA `(.L_x_28) ;  /* 0x0000003800988947 */ /* 0x000fea0003800000 */
[----:B------:R1:W-:Y:S04]  /*11ee0*/  STL [R1+0x660], R33 ;  /* 0x0006602101007387 */ /* 0x0003e80000100800 */
[----:B-1----:R-:W3:Y:S04]  /*11ef0*/  LDL.LU R33, [R1] ;  /* 0x0000000001217983 */ /* 0x002ee80000300800 */
[----:B------:R1:W-:Y:S04]  /*11f00*/  STL [R1+0x65c], R34 ;  /* 0x00065c2201007387 */ /* 0x0003e80000100800 */
[----:B-1----:R-:W4:Y:S04]  /*11f10*/  LDL.LU R34, [R1+0x4] ;  /* 0x0000040001227983 */ /* 0x002f280000300800 */
[----:B------:R1:W-:Y:S04]  /*11f20*/  STL [R1+0x658], R35 ;  /* 0x0006582301007387 */ /* 0x0003e80000100800 */
[----:B-1----:R-:W2:Y:S04]  /*11f30*/  LDL.LU R35, [R1+0x8] ;  /* 0x0000080001237983 */ /* 0x002ea80000300800 */
        /* <DEDUP_REMOVED lines=162> */
[----:B0-----:R-:W2:Y:S04]  /*12960*/  LDL.LU R0, [R1+0x224] ;  /* 0x0002240001007983 */ /* 0x001ea80000300800 */
[----:B------:R0:W-:Y:S04]  /*12970*/  STL [R1+0x510], R117 ;  /* 0x0005107501007387 */ /* 0x0001e80000100800 */
        /* <DEDUP_REMOVED lines=68> */
[----:B0-----:R-:W2:Y:S01]  /*12dc0*/  LDL.LU R151, [R1+0x150] ;  /* 0x0001500001977983 */ /* 0x001ea20000300800 */
[----:B---3-5:R-:W-:Y:S01]  /*12dd0*/  FADD R2, R33, R2 ;  /* 0x0000000221027221 */ /* 0x028fe20000000000 */
[----:B----4-:R-:W-:Y:S01]  /*12de0*/  FADD R3, R34, R3 ;  /* 0x0000000322037221 */ /* 0x010fe20000000000 */
[----:B--2---:R-:W-:Y:S01]  /*12df0*/  FADD R4, R35, R4 ;  /* 0x0000000423047221 */ /* 0x004fe20000000000 */
[----:B------:R-:W2:Y:S01]  /*12e00*/  LDL.LU R33, [R1+0x660] ;  /* 0x0006600001217983 */ /* 0x000ea20000300800 */
[----:B------:R-:W-:Y:S01]  /*12e10*/  FADD R5, R36, R5 ;  /* 0x0000000524057221 */ /* 0x000fe20000000000 */
[----:B------:R-:W-:-:S02]  /*12e20*/  FADD R6, R37, R6 ;  /* 0x0000000625067221 */ /* 0x000fc40000000000 */
[----:B------:R-:W3:Y:S01]  /*12e30*/  LDL.LU R34, [R1+0x65c] ;  /* 0x00065c0001227983 */ /* 0x000ee20000300800 */
        /* <DEDUP_REMOVED lines=150> */
[----:B------:R-:W-:Y:S01]  /*137a0*/  FADD R210, R113, R210 ;  /* 0x000000d271d27221 */ /* 0x000fe20000000000 */
[----:B------:R-:W-:Y:S02]  /*137b0*/  FADD R134, R135, R134 ;  /* 0x0000008687867221 */ /* 0x000fe40000000000 */
[----:B------:R-:W4:Y:S01]  /*137c0*/  LDL.LU R110, [R1+0x52c] ;  /* 0x00052c00016e7983 */ /* 0x000f220000300800 */
[----:B------:R-:W-:Y:S01]  /*137d0*/  FADD R211, R114, R211 ;  /* 0x000000d372d37221 */ /* 0x000fe20000000000 */
[----:B------:R-:W-:Y:S02]  /*137e0*/  FADD R132, R133, R132 ;  /* 0x0000008485847221 */ /* 0x000fe40000000000 */
[----:B------:R-:W4:Y:S01]  /*137f0*/  LDL.LU R111, [R1+0x528] ;  /* 0x00052800016f7983 */ /* 0x000f220000300800 */
[----:B------:R-:W-:Y:S01]  /*13800*/  FADD R212, R115, R212 ;  /* 0x000000d473d47221 */ /* 0x000fe20000000000 */
[----:B------:R-:W-:-:S02]  /*13810*/  FADD R130, R131, R130 ;  /* 0x0000008283827221 */ /* 0x000fc40000000000 */
[----:B------:R-:W4:Y:S01]  /*13820*/  LDL.LU R112, [R1+0x524] ;  /* 0x0005240001707983 */ /* 0x000f220000300800 */
[----:B------:R-:W-:Y:S01]  /*13830*/  FADD R213, R116, R213 ;  /* 0x000000d574d57221 */ /* 0x000fe20000000000 */
[----:B------:R-:W-:Y:S02]  /*13840*/  FADD R128, R129, R128 ;  /* 0x0000008081807221 */ /* 0x000fe40000000000 */
        /* <DEDUP_REMOVED lines=8> */
[----:B------:R-:W-:Y:S01]  /*138d0*/  FADD R118, R119, R118 ;  /* 0x0000007677767221 */ /* 0x000fe20000000000 */
[----:B------:R-:W-:Y:S01]  /*138e0*/  FADD R0, R117, R0 ;  /* 0x0000000075007221 */ /* 0x000fe20000000000 */
[----:B------:R-:W-:Y:S01]  /*138f0*/  STL [R1+0x200], R134 ;  /* 0x0002008601007387 */ /* 0x000fe20000100800 */
        /* <DEDUP_REMOVED lines=20> */
[----:B------:R-:W-:-:S03]  /*13a40*/  FADD R217, R148, R217 ;  /* 0x000000d994d97221 */ /* 0x000fc60000000000 */
[----:B------:R-:W-:Y:S04]  /*13a50*/  STL [R1+0x218], R122 ;  /* 0x0002187a01007387 */ /* 0x000fe80000100800 */
[----:B------:R-:W2:Y:S04]  /*13a60*/  LDL.LU R117, [R1+0x1b8] ;  /* 0x0001b80001757983 */ /* 0x000ea80000300800 */
[----:B------:R-:W-:Y:S04]  /*13a70*/  STL [R1+0x21c], R120 ;  /* 0x00021c7801007387 */ /* 0x000fe80000100800 */
[----:B------:R-:W2:Y:S04]  /*13a80*/  LDL.LU R149, [R1+0x228] ;  /* 0x0002280001957983 */ /* 0x000ea80000300800 */
[----:B------:R0:W-:Y:S04]  /*13a90*/  STL [R1+0x220], R118 ;  /* 0x0002207601007387 */ /* 0x0001e80000100800 */
[----:B0-----:R-:W3:Y:S04]  /*13aa0*/  LDL.LU R118, [R1+0x1bc] ;  /* 0x0001bc0001767983 */ /* 0x001ee80000300800 */
[----:B------:R0:W-:Y:S04]  /*13ab0*/  STL [R1+0x224], R0 ;  /* 0x0002240001007387 */ /* 0x0001e80000100800 */
[----:B------:R-:W3:Y:S04]  /*13ac0*/  LDL.LU R150, [R1+0x22c] ;  /* 0x00022c0001967983 */ /* 0x000ee80000300800 */
[----:B------:R-:W4:Y:S04]  /*13ad0*/  LDL.LU R119, [R1+0x1c0] ;  /* 0x0001c00001777983 */ /* 0x000f280000300800 */
[----:B------:R-:W4:Y:S04]  /*13ae0*/  LDL.LU R151, [R1+0x230] ;  /* 0x0002300001977983 */ /* 0x000f280000300800 */
[----:B------:R-:W4:Y:S04]  /*13af0*/  LDL.LU R120, [R1+0x1c4] ;  /* 0x0001c40001787983 */ /* 0x000f280000300800 */
[----:B0-----:R-:W4:Y:S04]  /*13b00*/  LDL.LU R0, [R1+0x234] ;  /* 0x0002340001007983 */ /* 0x001f280000300800 */
        /* <DEDUP_REMOVED lines=27> */
[----:B------:R-:W4:Y:S01]  /*13cc0*/  LDL.LU R148, [R1+0x26c] ;  /* 0x00026c0001947983 */ /* 0x000f220000300800 */
[----:B--2---:R-:W-:-:S03]  /*13cd0*/  FADD R149, R117, R149 ;  /* 0x0000009575957221 */ /* 0x004fc60000000000 */
[----:B------:R-:W2:Y:S04]  /*13ce0*/  LDL.LU R117, [R1+0x510] ;  /* 0x0005100001757983 */ /* 0x000ea80000300800 */
[----:B------:R0:W-:Y:S04]  /*13cf0*/  STL [R1+0x228], R149 ;  /* 0x0002289501007387 */ /* 0x0001e80000100800 */
[----:B0-----:R-:W2:Y:S01]  /*13d00*/  LDL.LU R149, [R1+0x270] ;  /* 0x0002700001957983 */ /* 0x001ea20000300800 */
[----:B---3--:R-:W-:-:S03]  /*13d10*/  FADD R150, R118, R150 ;  /* 0x0000009676967221 */ /* 0x008fc60000000000 */
[----:B------:R-:W3:Y:S04]  /*13d20*/  LDL.LU R118, [R1+0x50c] ;  /* 0x00050c0001767983 */ /* 0x000ee80000300800 */
[----:B------:R0:W-:Y:S01]  /*13d30*/  STL [R1+0x22c], R150 ;  /* 0x00022c9601007387 */ /* 0x0001e20000100800 */
[----:B----4-:R-:W-:-:S03]  /*13d40*/  FADD R151, R119, R151 ;  /* 0x0000009777977221 */ /* 0x010fc60000000000 */
[----:B0-----:R-:W4:Y:S04]  /*13d50*/  LDL.LU R150, [R1+0x274] ;  /* 0x0002740001967983 */ /* 0x001f280000300800 */
[----:B------:R-:W3:Y:S04]  /*13d60*/  LDL.LU R119, [R1+0x508] ;  /* 0x0005080001777983 */ /* 0x000ee80000300800 */
[----:B------:R0:W-:Y:S04]  /*13d70*/  STL [R1+0x230], R151 ;  /* 0x0002309701007387 */ /* 0x0001e80000100800 */
[----:B0-----:R-:W3:Y:S01]  /*13d80*/  LDL.LU R151, [R1+0x278] ;  /* 0x0002780001977983 */ /* 0x001ee20000300800 */
[----:B------:R-:W-:Y:S01]  /*13d90*/  FADD R0, R120, R0 ;  /* 0x0000000078007221 */ /* 0x000fe20000000000 */
[----:B------:R-:W-:-:S02]  /*13da0*/  FADD R122, R121, R122 ;  /* 0x0000007a797a7221 */ /* 0x000fc40000000000 */
[----:B------:R-:W3:Y:S01]  /*13db0*/  LDL.LU R120, [R1+0x504] ;  /* 0x0005040001787983 */ /* 0x000ee20000300800 */
[----:B------:R-:W-:-:S03]  /*13dc0*/  FADD R124, R123, R124 ;  /* 0x0000007c7b7c7221 */ /* 0x000fc60000000000 */
[----:B------:R0:W-:Y:S01]  /*13dd0*/  STL [R1+0x234], R0 ;  /* 0x0002340001007387 */ /* 0x0001e20000100800 */
[----:B------:R-:W-:-:S03]  /*13de0*/  FADD R126, R125, R126 ;  /* 0x0000007e7d7e7221 */ /* 0x000fc60000000000 */
[----:B0-----:R-:W3:Y:S04]  /*13df0*/  LDL.LU R0, [R1+0x27c] ;  /* 0x00027c0001007983 */ /* 0x001ee80000300800 */
[----:B------:R-:W3:Y:S04]  /*13e00*/  LDL.LU R121, [R1+0x500] ;  /* 0x0005000001797983 */ /* 0x000ee80000300800 */
[----:B------:R0:W-:Y:S01]  /*13e10*/  STL [R1+0x238], R122 ;  /* 0x0002387a01007387 */ /* 0x0001e20000100800 */
[----:B------:R-:W-:Y:S01]  /*13e20*/  FADD R128, R127, R128 ;  /* 0x000000807f807221 */ /* 0x000fe20000000000 */
[----:B------:R-:W-:-:S02]  /*13e30*/  FADD R139, R129, R139 ;  /* 0x0000008b818b7221 */ /* 0x000fc40000000000 */
[----:B0-----:R-:W3:Y:S04]  /*13e40*/  LDL.LU R122, [R1+0x4fc] ;  /* 0x0004fc00017a7983 */ /* 0x001ee80000300800 */
[----:B------:R-:W3:Y:S04]  /*13e50*/  LDL.LU R123, [R1+0x4f8] ;  /* 0x0004f800017b7983 */ /* 0x000ee80000300800 */
[----:B------:R0:W-:Y:S01]  /*13e60*/  STL [R1+0x23c], R124 ;  /* 0x00023c7c01007387 */ /* 0x0001e20000100800 */
[----:B------:R-:W-:-:S03]  /*13e70*/  FADD R140, R130, R140 ;  /* 0x0000008c828c7221 */ /* 0x000fc60000000000 */
        /* <DEDUP_REMOVED lines=34> */
[----:B------:R0:W-:Y:S04]  /*140a0*/  STL [R1+0x260], R145 ;  /* 0x0002609101007387 */ /* 0x0001e80000100800 */
[----:B0-----:R-:W3:Y:S04]  /*140b0*/  LDL.LU R145, [R1+0x298] ;  /* 0x0002980001917983 */ /* 0x001ee80000300800 */
[----:B------:R-:W3:Y:S04]  /*140c0*/  LDL.LU R136, [R1+0x4c4] ;  /* 0x0004c40001887983 */ /* 0x000ee80000300800 */
[----:B------:R0:W-:Y:S04]  /*140d0*/  STL [R1+0x264], R146 ;  /* 0x0002649201007387 */ /* 0x0001e80000100800 */
[----:B0-----:R-:W3:Y:S04]  /*140e0*/  LDL.LU R146, [R1+0x29c] ;  /* 0x00029c0001927983 */ /* 0x001ee80000300800 */
[----:B------:R-:W3:Y:S04]  /*140f0*/  LDL.LU R137, [R1+0x4c0] ;  /* 0x0004c00001897983 */ /* 0x000ee80000300800 */
[----:B------:R0:W-:Y:S04]  /*14100*/  STL [R1+0x268], R147 ;  /* 0x0002689301007387 */ /* 0x0001e80000100800 */
[----:B0-----:R-:W3:Y:S04]  /*14110*/  LDL.LU R147, [R1+0x2a0] ;  /* 0x0002a00001937983 */ /* 0x001ee80000300800 */
[----:B------:R-:W3:Y:S01]  /*14120*/  LDL.LU R138, [R1+0x4bc] ;  /* 0x0004bc00018a7983 */ /* 0x000ee20000300800 */
[----:B--2---:R-:W-:-:S03]  /*14130*/  FADD R149, R24, R149 ;  /* 0x0000009518957221 */ /* 0x004fc60000000000 */
[----:B------:R0:W-:Y:S04]  /*14140*/  STL [R1+0x26c], R148 ;  /* 0x00026c9401007387 */ /* 0x0001e80000100800 */
[----:B0-----:R-:W2:Y:S04]  /*14150*/  LDL.LU R148, [R1+0x2a4] ;  /* 0x0002a40001947983 */ /* 0x001ea80000300800 */
[----:B------:R0:W-:Y:S01]  /*14160*/  STL [R1+0x270], R149 ;  /* 0x0002709501007387 */ /* 0x0001e20000100800 */
[----:B----4-:R-:W-:-:S03]  /*14170*/  FADD R150, R25, R150 ;  /* 0x0000009619967221 */ /* 0x010fc60000000000 */
[----:B0-----:R-:W4:Y:S04]  /*14180*/  LDL.LU R149, [R1+0x2a8] ;  /* 0x0002a80001957983 */ /* 0x001f280000300800 */
[----:B------:R0:W-:Y:S04]  /*14190*/  STL [R1+0x274], R150 ;  /* 0x0002749601007387 */ /* 0x0001e80000100800 */
[----:B0-----:R-:W4:Y:S01]  /*141a0*/  LDL.LU R150, [R1+0x2ac] ;  /* 0x0002ac0001967983 */ /* 0x001f220000300800 */
[----:B---3--:R-:W-:-:S05]  /*141b0*/  FADD R151, R26, R151 ;  /* 0x000000971a977221 */ /* 0x008fca0000000000 */
[----:B------:R0:W-:Y:S04]  /*141c0*/  STL [R1+0x278], R151 ;  /* 0x0002789701007387 */ /* 0x0001e80000100800 */
[----:B0-----:R-:W3:Y:S01]  /*141d0*/  LDL.LU R151, [R1+0x2b0] ;  /* 0x0002b00001977983 */ /* 0x001ee20000300800 */
[----:B------:R-:W-:-:S03]  /*141e0*/  FADD R0, R27, R0 ;  /* 0x000000001b007221 */ /* 0x000fc60000000000 */
[----:B------:R-:W3:Y:S04]  /*141f0*/  LDL.LU R27, [R1+0x2e8] ;  /* 0x0002e800011b7983 */ /* 0x000ee80000300800 */
[----:B------:R-:W3:Y:S04]  /*14200*/  LDL.LU R26, [R1+0x2ec] ;  /* 0x0002ec00011a7983 */ /* 0x000ee80000300800 */
[----:B------:R-:W3:Y:S04]  /*14210*/  LDL.LU R25, [R1+0x2f0] ;  /* 0x0002f00001197983 */ /* 0x000ee80000300800 */
[----:B------:R0:W-:Y:S04]  /*14220*/  STL [R1+0x27c], R0 ;  /* 0x00027c0001007387 */ /* 0x0001e80000100800 */
[----:B------:R-:W3:Y:S04]  /*14230*/  LDL.LU R24, [R1+0x2f4] ;  /* 0x0002f40001187983 */ /* 0x000ee80000300800 */
[----:B0-----:R-:W3:Y:S01]  /*14240*/  LDL.LU R0, [R1+0x2f8] ;  /* 0x0002f80001007983 */ /* 0x001ee20000300800 */
[----:B------:R-:W-:-:S05]  /*14250*/  FADD R139, R28, R139 ;  /* 0x0000008b1c8b7221 */ /* 0x000fca0000000000 */
[----:B------:R0:W-:Y:S04]  /*14260*/  STL [R1+0x280], R139 ;  /* 0x0002808b01007387 */ /* 0x0001e80000100800 */
[----:B0-----:R-:W3:Y:S01]  /*14270*/  LDL.LU R139, [R1+0x4b8] ;  /* 0x0004b800018b7983 */ /* 0x001ee20000300800 */
[----:B------:R-:W-:-:S03]  /*14280*/  FADD R140, R29, R140 ;  /* 0x0000008c1d8c7221 */ /* 0x000fc60000000000 */
[----:B------:R-:W3:Y:S04]  /*14290*/  LDL.LU R28, [R1+0x2e4] ;  /* 0x0002e400011c7983 */ /* 0x000ee80000300800 */
        /* <DEDUP_REMOVED lines=30> */
[----:B--2---:R-:W-:-:S03]  /*14480*/  FADD R148, R37, R148 ;  /* 0x0000009425947221 */ /* 0x004fc60000000000 */
[----:B------:R-:W2:Y:S04]  /*14490*/  LDL.LU R36, [R1+0x2c4] ;  /* 0x0002c40001247983 */ /* 0x000ea80000300800 */
[----:B------:R0:W-:Y:S01]  /*144a0*/  STL [R1+0x2a4], R148 ;  /* 0x0002a49401007387 */ /* 0x0001e20000100800 */
[----:B----4-:R-:W-:-:S03]  /*144b0*/  FADD R149, R38, R149 ;  /* 0x0000009526957221 */ /* 0x010fc60000000000 */
[----:B0-----:R-:W4:Y:S04]  /*144c0*/  LDL.LU R148, [R1+0x494] ;  /* 0x0004940001947983 */ /* 0x001f280000300800 */
[----:B------:R-:W4:Y:S04]  /*144d0*/  LDL.LU R37, [R1+0x2c0] ;  /* 0x0002c00001257983 */ /* 0x000f280000300800 */
[----:B------:R0:W-:Y:S01]  /*144e0*/  STL [R1+0x2a8], R149 ;  /* 0x0002a89501007387 */ /* 0x0001e20000100800 */
[----:B------:R-:W-:-:S03]  /*144f0*/  FADD R150, R39, R150 ;  /* 0x0000009627967221 */ /* 0x000fc60000000000 */
[----:B0-----:R-:W4:Y:S04]  /*14500*/  LDL.LU R149, [R1+0x490] ;  /* 0x0004900001957983 */ /* 0x001f280000300800 */
[----:B------:R-:W4:Y:S04]  /*14510*/  LDL.LU R38, [R1+0x2bc] ;  /* 0x0002bc0001267983 */ /* 0x000f280000300800 */
[----:B------:R0:W-:Y:S01]  /*14520*/  STL [R1+0x2ac], R150 ;  /* 0x0002ac9601007387 */ /* 0x0001e20000100800 */
[----:B---3--:R-:W-:-:S03]  /*14530*/  FADD R151, R40, R151 ;  /* 0x0000009728977221 */ /* 0x008fc60000000000 */
[----:B0-----:R-:W3:Y:S04]  /*14540*/  LDL.LU R150, [R1+0x48c] ;  /* 0x00048c0001967983 */ /* 0x001ee80000300800 */
[----:B------:R-:W3:Y:S04]  /*14550*/  LDL.LU R39, [R1+0x2b8] ;  /* 0x0002b80001277983 */ /* 0x000ee80000300800 */
[----:B------:R0:W-:Y:S04]  /*14560*/  STL [R1+0x2b0], R151 ;  /* 0x0002b09701007387 */ /* 0x0001e80000100800 */
[----:B0-----:R-:W3:Y:S04]  /*14570*/  LDL.LU R151, [R1+0x488] ;  /* 0x0004880001977983 */ /* 0x001ee80000300800 */
[----:B------:R-:W3:Y:S01]  /*14580*/  LDL.LU R40, [R1+0x2b4] ;  /* 0x0002b40001287983 */ /* 0x000ee20000300800 */
[----:B------:R-:W-:Y:S01]  /*14590*/  FADD R27, R54, R27 ;  /* 0x0000001b361b7221 */ /* 0x000fe20000000000 */
        /* <DEDUP_REMOVED lines=12> */
[----:B--2---:R-:W-:Y:S01]  /*14660*/  FADD R36, R45, R36 ;  /* 0x000000242d247221 */ /* 0x004fe20000000000 */
[----:B----4-:R-:W-:Y:S01]  /*14670*/  FADD R37, R44, R37 ;  /* 0x000000252c257221 */ /* 0x010fe20000000000 */
[----:B------:R-:W-:Y:S01]  /*14680*/  FADD R38, R43, R38 ;  /* 0x000000262b267221 */ /* 0x000fe20000000000 */
[----:B---3--:R-:W-:Y:S01]  /*14690*/  FADD R39, R42, R39 ;  /* 0x000000272a277221 */ /* 0x008fe20000000000 */
[----:B------:R-:W-:-:S05]  /*146a0*/  FADD R40, R41, R40 ;  /* 0x0000002829287221 */ /* 0x000fca0000000000 */
[----:B------:R0:W-:Y:S04]  /*146b0*/  STL [R1+0x2b4], R40 ;  /* 0x0002b42801007387 */ /* 0x0001e80000100800 */
        /* <DEDUP_REMOVED lines=14> */
[----:B------:R-:W4:Y:S04]  /*147a0*/  LDL.LU R53, [R1+0x2fc] ;  /* 0x0002fc0001357983 */ /* 0x000f280000300800 */
[----:B------:R4:W-:Y:S04]  /*147b0*/  STL [R1+0x2f0], R25 ;  /* 0x0002f01901007387 */ /* 0x0009e80000100800 */
[----:B------:R-:W4:Y:S04]  /*147c0*/  LDL.LU R52, [R1+0x300] ;  /* 0x0003000001347983 */ /* 0x000f280000300800 */
[----:B------:R4:W-:Y:S04]  /*147d0*/  STL [R1+0x2f4], R24 ;  /* 0x0002f41801007387 */ /* 0x0009e80000100800 */
        /* <DEDUP_REMOVED lines=14> */
[----:B--2---:R-:W2:Y:S04]  /*148c0*/  LDL.LU R38, [R1+0x338] ;  /* 0x0003380001267983 */ /* 0x004ea80000300800 */
        /* <DEDUP_REMOVED lines=15> */
[----:B------:R-:W-:-:S05]  /*149c0*/  FADD R53, R59, R53 ;  /* 0x000000353b357221 */ /* 0x000fca0000000000 */
[----:B------:R0:W-:Y:S01]  /*149d0*/  STL [R1+0x2fc], R53 ;  /* 0x0002fc3501007387 */ /* 0x0001e20000100800 */
[----:B------:R-:W-:-:S05]  /*149e0*/  FADD R52, R60, R52 ;  /* 0x000000343c347221 */ /* 0x000fca0000000000 */
[----:B------:R1:W-:Y:S01]  /*149f0*/  STL [R1+0x300], R52 ;  /* 0x0003003401007387 */ /* 0x0003e20000100800 */
[----:B------:R-:W-:-:S05]  /*14a00*/  FADD R51, R61, R51 ;  /* 0x000000333d337221 */ /* 0x000fca0000000000 */
[----:B------:R1:W-:Y:S01]  /*14a10*/  STL [R1+0x304], R51 ;  /* 0x0003043301007387 */ /* 0x0003e20000100800 */
[----:B------:R-:W-:Y:S01]  /*14a20*/  FADD R50, R62, R50 ;  /* 0x000000323e327221 */ /* 0x000fe20000000000 */
        /* <DEDUP_REMOVED lines=236> */
[----:B------:R-:W-:Y:S01]  /*158f0*/  FADD R24, R150, R24 ;  /* 0x0000001896187221 */ /* 0x000fe20000000000 */
[----:B------:R-:W-:-:S05]  /*15900*/  FADD R0, R0, R151 ;  /* 0x0000009700007221 */ /* 0x000fca0000000000 */
[----:B------:R1:W-:Y:S04]  /*15910*/  STL [R1+0x46c], R0 ;  /* 0x00046c0001007387 */ /* 0x0003e80000100800 */
[----:B------:R1:W-:Y:S04]  /*15920*/  STL [R1+0x464], R25 ;  /* 0x0004641901007387 */ /* 0x0003e80000100800 */
[----:B------:R1:W-:Y:S02]  /*15930*/  STL [R1+0x468], R24 ;  /* 0x0004681801007387 */ /* 0x0003e40000100800 */
.L_x_28:
[----:B01----:R-:W0:Y:S02]  /*15940*/  LDC R0, c[0x0][0x28c] ;  /* 0x0000a300ff007b82 */ /* 0x003e240000000800 */
[----:B0-----:R-:W-:-:S13]  /*15950*/  ISETP.GE.AND P0, PT, R0, 0x1, PT ;  /* 0x000000010000780c */ /* 0x001fda0003f06270 */
[----:B------:R-:W-:Y:S05]  /*15960*/  @!P0 BRA `(.L_x_29) ;  /* 0x0000000000408947 */ /* 0x000fea0003800000 */
[----:B------:R-:W-:-:S06]  /*15970*/  UISETP.NE.AND UP0, UPT, UR22, 0x3, UPT ;  /* 0x000000031600788c */ /* 0x000fcc000bf05270 */
[----:B------:R-:W-:-:S13]  /*15980*/  PLOP3.LUT P0, PT, PT, PT, UP0, 0x80, 0x0 ;  /* 0x000000000000781c */ /* 0x000fda0003f0f008 */
[----:B------:R-:W-:Y:S05]  /*15990*/  @!P0 BRA `(.L_x_30) ;  /* 0x0000000000048947 */ /* 0x000fea0003800000 */
[----:B------:R-:W-:Y:S01]  /*159a0*/  BPT.TRAP 0x1 ;  /* 0x000000040000795c */ /* 0x000fe20000300000 */
.L_x_30:
[----:B------:R-:W-:-:S04]  /*159b0*/  UISETP.LT.AND UP0, UPT, UR10, 0x1, UPT ;  /* 0x000000010a00788c */ /* 0x000fc8000bf01270 */
[----:B------:R-:W-:Y:S02]  /*159c0*/  USEL UR6, UR10, 0x1, UP0 ;  /* 0x000000010a067887 */ /* 0x000fe40008000000 */
[----:B------:R-:W-:Y:S02]  /*159d0*/  UISETP.GT.U32.AND UP0, UPT, UR13, 0x1, UPT ;  /* 0x000000010d00788c */ /* 0x000fe4000bf04070 */
[----:B------:R-:W-:-:S04]  /*159e0*/  UIADD3 UR6, UR5, UR10, -UR6 ;  /* 0x0000000a05067290 */ /* 0x000fc8000fffe806 */
[----:B------:R-:W-:Y:S01]  /*159f0*/  USHF.L.U32 UR6, UR6, 0x3, URZ ;  /* 0x0000000306067899 */ /* 0x000fe2000800063f */
[----:B------:R-:W-:-:S03]  /*15a00*/  PLOP3.LUT P0, PT, PT, PT, UP0, 0x80, 0x0 ;  /* 0x000000000000781c */ /* 0x000fc60003f0f008 */
[----:B------:R-:W-:-:S04]  /*15a10*/  ULOP3.LUT UR6, UR6, 0x18, URZ, 0xc0, !UPT ;  /* 0x0000001806067892 */ /* 0x000fc8000f8ec03f */
[----:B------:R-:W-:-:S04]  /*15a20*/  UIADD3 UR6, UR12, 0x20, UR6 ;  /* 0x000000200c067890 */ /* 0x000fc8000fffe006 */
[----:B------:R-:W-:-:S09]  /*15a30*/  UPRMT UR6, URZ, 0x654, UR6 ;  /* 0x000006543f067896 */ /* 0x000fd20008000006 */
[----:B------:R-:W-:Y:S01]  /*15a40*/  SYNCS.ARRIVE.TRANS64.RED.A1T0 RZ, [UR6], RZ ;  /* 0x000000ffffff79a7 */ /* 0x000fe20008100406 */
[----:B------:R-:W-:Y:S05]  /*15a50*/  @P0 BRA `(.L_x_29) ;  /* 0x0000000000040947 */ /* 0x000fea0003800000 */
[----:B------:R-:W-:Y:S01]  /*15a60*/  BPT.TRAP 0x1 ;  /* 0x000000040000795c */ /* 0x000fe20000300000 */
.L_x_29:
[----:B------:R-:W3:Y:S01]  /*15a70*/  LDL.LU R28, [R1+0x47c] ;  /* 0x00047c00011c7983 */ /* 0x000ee20000300800 */
[----:B------:R-:W0:Y:S01]  /*15a80*/  LDC R25, c[0x0][0x288] ;  /* 0x0000a200ff197b82 */ /* 0x000e220000000800 */
[----:B------:R-:W-:Y:S02]  /*15a90*/  ULDC UR6, c[0x0][0x284] ;  /* 0x0000a10000067ab9 */ /* 0x000fe40000000800 */
[----:B------:R-:W4:Y:S01]  /*15aa0*/  LDL.LU R26, [R1+0x478] ;  /* 0x00047800011a7983 */ /* 0x000f220000300800 */
[----:B------:R-:W1:Y:S02]  /*15ab0*/  S2R R27, SR_TID.X ;  /* 0x00000000001b7919 */ /* 0x000e640000002100 */
[----:B-1----:R-:W-:Y:S02]  /*15ac0*/  LOP3.LUT R24, R27, 0x3, RZ, 0xc0, !PT ;  /* 0x000000031b187812 */ /* 0x002fe400078ec0ff */
[----:B------:R-:W-:-:S03]  /*15ad0*/  SHF.R.U32.HI R36, RZ, 0x7, R27 ;  /* 0x00000007ff247819 */ /* 0x000fc6000001161b */
[----:B0-----:R-:W-:Y:S01]  /*15ae0*/  IMAD R24, R24, -0x2, R25 ;  /* 0xfffffffe18187824 */ /* 0x001fe200078e0219 */
[----:B------:R-:W-:-:S05]  /*15af0*/  LOP3.LUT R36, R36, 0x1, RZ, 0xc0, !PT ;  /* 0x0000000124247812 */ /* 0x000fca00078ec0ff */
[----:B------:R-:W-:Y:S02]  /*15b00*/  IMAD.SHL.U32 R34, R36, 0x40, RZ ;  /* 0x0000004024227824 */ /* 0x000fe400078e00ff */
[----:B------:R-:W-:Y:S02]  /*15b10*/  IMAD.SHL.U32 R32, R27, 0x2, RZ ;  /* 0x000000021b207824 */ /* 0x000fe400078e00ff */
[----:B------:R-:W-:-:S03]  /*15b20*/  IMAD.MOV.U32 R35, RZ, RZ, RZ ;  /* 0x000000ffff237224 */ /* 0x000fc600078e00ff */
[----:B------:R-:W-:Y:S01]  /*15b30*/  LOP3.LUT R32, R32, 0x6, RZ, 0xc0, !PT ;  /* 0x0000000620207812 */ /* 0x000fe200078ec0ff */
[----:B------:R-:W-:Y:S02]  /*15b40*/  IMAD.MOV.U32 R40, RZ, RZ, -0x1 ;  /* 0xffffffffff287424 */ /* 0x000fe400078e00ff */
[----:B----4-:R-:W-:-:S05]  /*15b50*/  IMAD.SHL.U32 R0, R26, 0x100, RZ ;  /* 0x000001001a007824 */ /* 0x010fca00078e00ff */
[----:B------:R-:W-:Y:S02]  /*15b60*/  ISETP.GE.AND P0, PT, R0, R25, PT ;  /* 0x000000190000720c */ /* 0x000fe40003f06270 */
[----:B------:R-:W-:Y:S01]  /*15b70*/  SHF.R.U32.HI R25, RZ, 0x2, R27 ;  /* 0x00000002ff197819 */ /* 0x000fe2000001161b */
[----:B------:R-:W-:Y:S01]  /*15b80*/  IMAD.IADD R0, R24, 0x1, -R0 ;  /* 0x0000000118007824 */ /* 0x000fe200078e0a00 */
[----:B------:R-:W-:Y:S02]  /*15b90*/  LOP3.LUT R24, R27, 0x60, RZ, 0xc0, !PT ;  /* 0x000000601b187812 */ /* 0x000fe400078ec0ff */
[----:B------:R-:W-:Y:S02]  /*15ba0*/  LOP3.LUT R25, R25, 0x7, RZ, 0xc0, !PT ;  /* 0x0000000719197812 */ /* 0x000fe400078ec0ff */
[----:B------:R-:W-:Y:S02]  /*15bb0*/  SHF.R.U32.HI R24, RZ, 0x1, R24 ;  /* 0x00000001ff187819 */ /* 0x000fe40000011618 */
[----:B------:R-:W-:-:S04]  /*15bc0*/  LOP3.LUT R34, R34, 0x40, R25, 0xe2, !PT ;  /* 0x0000004022227812 */ /* 0x000fc800078ee219 */
[-C--:B------:R-:W-:Y:S02]  /*15bd0*/  LOP3.LUT R34, R34, R24.reuse, RZ, 0xfc, !PT ;  /* 0x0000001822227212 */ /* 0x080fe400078efcff */
[----:B------:R-:W-:-:S05]  /*15be0*/  IADD3 R24, RZ, -R24, -R25 ;  /* 0x80000018ff187210 */ /* 0x000fca0007ffe819 */
[----:B------:R-:W-:Y:S02]  /*15bf0*/  IMAD R36, R36, -0x40, R24 ;  /* 0xffffffc024247824 */ /* 0x000fe400078e0218 */
[----:B---3--:R-:W-:-:S05]  /*15c00*/  IMAD R24, R28, 0xc0, RZ ;  /* 0x000000c01c187824 */ /* 0x008fca00078e02ff */
[C---:B------:R-:W-:Y:S02]  /*15c10*/  ISETP.GE.OR P0, PT, R24.reuse, UR6, P0 ;  /* 0x0000000618007c0c */ /* 0x040fe40008706670 */
[----:B------:R-:W-:Y:S01]  /*15c20*/  IADD3 R36, -R24, UR6, R36 ;  /* 0x0000000618247c10 */ /* 0x000fe2000fffe124 */
[----:B------:R-:W-:Y:S01]  /*15c30*/  IMAD.WIDE R34, R28, 0xc0, R34 ;  /* 0x000000c01c227825 */ /* 0x000fe200078e0222 */
[----:B------:R-:W-:-:S09]  /*15c40*/  PRMT R32, R32, 0x6540, R26 ;  /* 0x0000654020207816 */ /* 0x000fd2000000001a */
[----:B------:R-:W-:Y:S05]  /*15c50*/  @P0 BRA `(.L_x_31) ;  /* 0x00000128000c0947 */ /* 0x000fea0003800000 */
[----:B------:R-:W0:Y:S01]  /*15c60*/  LDC.64 R28, c[0x0][0x5c8] ;  /* 0x00017200ff1c7b82 */ /* 0x000e220000000a00 */
[----:B------:R-:W-:Y:S01]  /*15c70*/  USHF.R.S32.HI UR8, URZ, 0x1f, UR9 ;  /* 0x0000001f3f087899 */ /* 0x000fe20008011409 */
[--C-:B------:R-:W-:Y:S01]  /*15c80*/  SHF.R.S32.HI R33, RZ, 0x1f, R32.reuse ;  /* 0x0000001fff217819 */ /* 0x100fe20000011420 */
[----:B------:R-:W-:Y:S01]  /*15c90*/  ULDC.64 UR16, c[0x0][0x5d0] ;  /* 0x0001740000107ab9 */ /* 0x000fe20000000a00 */
[----:B------:R-:W-:Y:S01]  /*15ca0*/  BSSY B0, `(.L_x_31) ;  /* 0x000127e000007945 */ /* 0x000fe20003800000 */
[----:B------:R-:W-:Y:S02]  /*15cb0*/  UIMAD UR6, UR8, UR16, URZ ;  /* 0x00000010080672a4 */ /* 0x000fe4000f8e023f */
[----:B------:R-:W-:Y:S02]  /*15cc0*/  IMAD.U32 R26, RZ, RZ, UR16 ;  /* 0x00000010ff1a7e24 */ /* 0x000fe4000f8e00ff */
[----:B------:R-:W-:Y:S02]  /*15cd0*/  UIMAD UR6, UR9, UR17, UR6 ;  /* 0x00000011090672a4 */ /* 0x000fe4000f8e0206 */
[----:B------:R-:W-:-:S04]  /*15ce0*/  IMAD.WIDE.U32 R26, R26, UR9, R32 ;  /* 0x000000091a1a7c25 */ /* 0x000fc8000f8e0020 */
[----:B------:R-:W-:Y:S01]  /*15cf0*/  VIADD R27, R27, UR6 ;  /* 0x000000061b1b7c36 */ /* 0x000fe20008000000 */
[----:B------:R-:W-:Y:S01]  /*15d00*/  ULDC.64 UR6, c[0x0][0x5c0] ;  /* 0x0001700000067ab9 */ /* 0x000fe20000000a00 */
[-C--:B0-----:R-:W-:Y:S01]  /*15d10*/  IMAD R24, R35, R28.reuse, RZ ;  /* 0x0000001c23187224 */ /* 0x081fe200078e02ff */
[----:B------:R-:W-:Y:S01]  /*15d20*/  SHF.L.U64.HI R37, R28, 0x3, R29 ;  /* 0x000000031c257819 */ /* 0x000fe2000001021d */
[----:B------:R-:W-:-:S04]  /*15d30*/  IMAD.WIDE.U32 R26, R34, R28, R26 ;  /* 0x0000001c221a7225 */ /* 0x000fc800078e001a */
[----:B------:R-:W-:Y:S01]  /*15d40*/  IMAD R24, R34, R29, R24 ;  /* 0x0000001d22187224 */ /* 0x000fe200078e0218 */
[C---:B------:R-:W-:Y:S01]  /*15d50*/  LEA R30, P2, R28.reuse, R26, 0x7 ;  /* 0x0000001a1c1e7211 */ /* 0x040fe200078438ff */
[----:B------:R-:W-:Y:S02]  /*15d60*/  IMAD.SHL.U32 R25, R28, 0x8, RZ ;  /* 0x000000081c197824 */ /* 0x000fe400078e00ff */
[----:B------:R-:W-:Y:S01]  /*15d70*/  IMAD.IADD R27, R27, 0x1, R24 ;  /* 0x000000011b1b7824 */ /* 0x000fe200078e0218 */
[C---:B------:R-:W-:Y:S02]  /*15d80*/  IADD3 R24, P5, R26.reuse, UR6, RZ ;  /* 0x000000061a187c10 */ /* 0x040fe4000ffbe0ff */
[----:B------:R-:W-:Y:S02]  /*15d90*/  IADD3 R26, P0, P1, R26, UR6, R25 ;  /* 0x000000061a1a7c10 */ /* 0x000fe4000f91e019 */
[----:B------:R-:W-:Y:S02]  /*15da0*/  LEA.HI.X R31, R28, R27, R29, 0x7, P2 ;  /* 0x0000001b1c1f7211 */ /* 0x000fe400010f3c1d */
[----:B------:R-:W-:-:S02]  /*15db0*/  IADD3 R28, P2, P3, R30, UR6, R25 ;  /* 0x000000061e1c7c10 */ /* 0x000fc4000fb5e019 */
[----:B------:R-:W-:Y:S02]  /*15dc0*/  IADD3.X R25, R27, UR7, RZ, P5, !PT ;  /* 0x000000071b197c10 */ /* 0x000fe4000affe4ff */
[----:B------:R-:W-:Y:S02]  /*15dd0*/  FSETP.NEU.AND P5, PT, RZ, UR21, PT ;  /* 0x00000015ff007c0b */ /* 0x000fe4000bfad000 */
[----:B------:R-:W-:Y:S02]  /*15de0*/  IADD3 R30, P6, R30, UR6, RZ ;  /* 0x000000061e1e7c10 */ /* 0x000fe4000ffde0ff */
[--C-:B------:R-:W-:Y:S02]  /*15df0*/  IADD3.X R29, R31, UR7, R37.reuse, P2, P3 ;  /* 0x000000071f1d7c10 */ /* 0x100fe400097e6425 */
[----:B------:R-:W-:Y:S02]  /*15e00*/  IADD3.X R27, R27, UR7, R37, P0, P1 ;  /* 0x000000071b1b7c10 */ /* 0x000fe400087e2425 */
[----:B------:R-:W-:-:S05]  /*15e10*/  IADD3.X R31, R31, UR7, RZ, P6, !PT ;  /* 0x000000071f1f7c10 */ /* 0x000fca000b7fe4ff */
[----:B------:R-:W-:Y:S05]  /*15e20*/  @!P5 BRA `(.L_x_32) ;  /* 0x000000dc0014d947 */ /* 0x000fea0003800000 */
[----:B------:R-:W-:Y:S01]  /*15e30*/  ULDC.64 UR6, c[0x0][0x5b8] ;  /* 0x00016e0000067ab9 */ /* 0x000fe20000000a00 */
[----:B------:R-:W-:Y:S01]  /*15e40*/  BSSY B1, `(.L_x_33) ;  /* 0x0000013000017945 */ /* 0x000fe20003800000 */
[----:B------:R-:W-:Y:S01]  /*15e50*/  MOV R37, UR6 ;  /* 0x0000000600257c02 */ /* 0x000fe20008000f00 */
[----:B------:R-:W-:-:S04]  /*15e60*/  UIMAD UR6, UR8, UR6, URZ ;  /* 0x00000006080672a4 */ /* 0x000fc8000f8e023f */
[----:B------:R-:W-:Y:S02]  /*15e70*/  UIMAD UR6, UR9, UR7, UR6 ;  /* 0x00000007090672a4 */ /* 0x000fe4000f8e0206 */
[----:B------:R-:W-:Y:S01]  /*15e80*/  IMAD.WIDE.U32 R32, R37, UR9, R32 ;  /* 0x0000000925207c25 */ /* 0x000fe2000f8e0020 */
[----:B------:R-:W-:-:S03]  /*15e90*/  ULDC.64 UR8, c[0x0][0x5a8] ;  /* 0x00016a0000087ab9 */ /* 0x000fc60000000a00 */
[----:B------:R-:W-:Y:S02]  /*15ea0*/  IMAD.MOV.U32 R38, RZ, RZ, R32 ;  /* 0x000000ffff267224 */ /* 0x000fe400078e0020 */
[----:B------:R-:W-:Y:S01]  /*15eb0*/  VIADD R39, R33, UR6 ;  /* 0x0000000621277c36 */ /* 0x000fe20008000000 */
[----:B------:R-:W-:Y:S02]  /*15ec0*/  ULDC.64 UR6, c[0x0][0x5b0] ;  /* 0x00016c0000067ab9 */ /* 0x000fe40000000a00 */
[----:B------:R-:W-:Y:S02]  /*15ed0*/  IMAD R37, R35, UR6, RZ ;  /* 0x0000000623257c24 */ /* 0x000fe4000f8e02ff */
[----:B------:R-:W-:-:S04]  /*15ee0*/  IMAD.WIDE.U32 R32, R34, UR6, R38 ;  /* 0x0000000622207c25 */ /* 0x000fc8000f8e0026 */
[----:B------:R-:W-:Y:S01]  /*15ef0*/  IMAD R37, R34, UR7, R37 ;  /* 0x0000000722257c24 */ /* 0x000fe2000f8e0225 */
[----:B------:R-:W-:-:S04]  /*15f00*/  IADD3 R32, P0, R32, UR8, RZ ;  /* 0x0000000820207c10 */ /* 0x000fc8000ff1e0ff */
[--C-:B------:R-:W-:Y:S02]  /*15f10*/  IADD3.X R33, R33, UR9, R37.reuse, P0, !PT ;  /* 0x0000000921217c10 */ /* 0x100fe400087fe425 */
[----:B------:R-:W-:Y:S02]  /*15f20*/  ISETP.GE.AND P0, PT, R36, 0x1, PT ;  /* 0x000000012400780c */ /* 0x000fe40003f06270 */
[----:B------:R-:W-:Y:S02]  /*15f30*/  PRMT R37, RZ, 0x7610, R37 ;  /* 0x00007610ff257816 */ /* 0x000fe40000000025 */
[----:B------:R-:W-:-:S13]  /*15f40*/  ISETP.LT.OR P1, PT, R0, 0x1, !P0 ;  /* 0x000000010000780c */ /* 0x000fda0004721670 */
[----:B------:R-:W-:Y:S05]  /*15f50*/  @P1 BRA `(.L_x_34) ;  /* 0x0000000000041947 */ /* 0x000fea0003800000 */
[----:B------:R0:W5:Y:S02]  /*15f60*/  LDG.E.U8 R37, desc[UR14][R32.64] ;  /* 0x0000000e20257981 */ /* 0x000164000c1e1100 */
.L_x_34:
[----:B------:R-:W-:Y:S05]  /*15f70*/  BSYNC B1 ;  /* 0x0000000000017941 */ /* 0x000fea0003800000 */
.L_x_33:
[----:B-----5:R-:W-:Y:S01]  /*15f80*/  LOP3.LUT R37, R37, 0xff, RZ, 0xc0, !PT ;  /* 0x000000ff25257812 */ /* 0x020fe200078ec0ff */
[----:B------:R-:W-:Y:S03]  /*15f90*/  BSSY B1, `(.L_x_35) ;  /* 0x000000b000017945 */ /* 0x000fe60003800000 */
[----:B------:R-:W-:-:S05]  /*15fa0*/  F2FP.F16.E4M3.UNPACK_B R37, R37 ;  /* 0x00000025ff25723e */ /* 0x000fca00020006ff */
[----:B------:R-:W-:-:S05]  /*15fb0*/  HADD2.F32 R37, -RZ, R37.H0_H0 ;  /* 0x20000025ff257230 */ /* 0x000fca0000004100 */
[----:B------:R-:W-:-:S04]  /*15fc0*/  FMUL R37, R37, UR21 ;  /* 0x0000001525257c20 */ /* 0x000fc80008400000 */
[----:B------:R-:W-:-:S05]  /*15fd0*/  FFMA R2, R2, UR20, R37 ;  /* 0x0000001402027c23 */ /* 0x000fca0008000025 */
[----:B------:R-:W-:-:S05]  /*15fe0*/  F2FP.SATFINITE.E4M3.F32.PACK_AB_MERGE_C R2, RZ, R2, RZ ;  /* 0x00000002ff02723e */ /* 0x000fca00048070ff */
[----:B------:R1:W-:Y:S01]  /*15ff0*/  @!P1 STG.E.U8 desc[UR14][R24.64], R2 ;  /* 0x0000000218009986 */ /* 0x0003e2000c10110e */
[----:B------:R-:W-:Y:S02]  /*16000*/  ISETP.LT.OR P1, PT, R0, 0x2, !P0 ;  /* 0x000000020000780c */ /* 0x000fe40004721670 */
[----:B-1----:R-:W-:-:S11]  /*16010*/  PRMT R2, RZ, 0x7610, R2 ;  /* 0x00007610ff027816 */ /* 0x002fd60000000002 */
[----:B------:R-:W-:Y:S05]  /*16020*/  @P1 BRA `(.L_x_36) ;  /* 0x0000000000041947 */ /* 0x000fea0003800000 */
[----:B------:R1:W5:Y:S02]  /*16030*/  LDG.E.U8 R2, desc[UR14][R32.64+0x1] ;  /* 0x0000010e20027981 */ /* 0x000364000c1e1100 */
.L_x_36:
[----:B------:R-:W-:Y:S05]  /*16040*/  BSYNC B1 ;  /* 0x0000000000017941 */ /* 0x000fea0003800000 */
.L_x_35:
        /* <DEDUP_REMOVED lines=8> */
[----:B------:R-:W-:-:S05]  /*160d0*/  IADD3 R2, P1, R34, 0x8, RZ ;  /* 0x0000000822027810 */ /* 0x000fca0007f3e0ff */
[----:B---3--:R-:W-:-:S04]  /*160e0*/  IMAD.X R3, RZ, RZ, R35, P1 ;  /* 0x000000ffff037224 */ /* 0x008fc800008e0623 */
[----:B------:R-:W-:-:S04]  /*160f0*/  IMAD R3, R3, UR6, RZ ;  /* 0x0000000603037c24 */ /* 0x000fc8000f8e02ff */
[C---:B------:R-:W-:Y:S02]  /*16100*/  IMAD R37, R2.reuse, UR7, R3 ;  /* 0x0000000702257c24 */ /* 0x040fe4000f8e0203 */
[----:B------:R-:W-:-:S03]  /*16110*/  IMAD.WIDE.U32 R2, R2, UR6, R38 ;  /* 0x0000000602027c25 */ /* 0x000fc6000f8e0026 */
[----:B------:R-:W-:-:S04]  /*16120*/  IADD3 R2, P1, R2, UR8, RZ ;  /* 0x0000000802027c10 */ /* 0x000fc8000ff3e0ff */
[--C-:B------:R-:W-:Y:S02]  /*16130*/  IADD3.X R3, R3, UR9, R37.reuse, P1, !PT ;  /* 0x0000000903037c10 */ /* 0x100fe40008ffe425 */
[----:B------:R-:W-:Y:S02]  /*16140*/  ISETP.GE.AND P1, PT, R36, 0x9, PT ;  /* 0x000000092400780c */ /* 0x000fe40003f26270 */
[----:B------:R-:W-:Y:S02]  /*16150*/  PRMT R37, RZ, 0x7610, R37 ;  /* 0x00007610ff257816 */ /* 0x000fe40000000025 */
[----:B------:R-:W-:-:S13]  /*16160*/  ISETP.LT.OR P2, PT, R0, 0x1, !P1 ;  /* 0x000000010000780c */ /* 0x000fda0004f41670 */
[----:B------:R-:W-:Y:S05]  /*16170*/  @P2 BRA `(.L_x_38) ;  /* 0x0000000000042947 */ /* 0x000fea0003800000 */
[----:B------:R3:W5:Y:S02]  /*16180*/  LDG.E.U8 R37, desc[UR14][R2.64] ;  /* 0x0000000e02257981 */ /* 0x000764000c1e1100 */
.L_x_38:
[----:B------:R-:W-:Y:S05]  /*16190*/  BSYNC B1 ;  /* 0x0000000000017941 */ /* 0x000fea0003800000 */
.L_x_37:
        /* <DEDUP_REMOVED lines=9> */
[----:B----4-:R-:W-:-:S11]  /*16230*/  PRMT R4, RZ, 0x7610, R4 ;  /* 0x00007610ff047816 */ /* 0x010fd60000000004 */
[----:B------:R-:W-:Y:S05]  /*16240*/  @P2 BRA `(.L_x_40) ;  /* 0x0000000000042947 */ /* 0x000fea0003800000 */
[----:B------:R4:W5:Y:S02]  /*16250*/  LDG.E.U8 R4, desc[UR14][R2.64+0x1] ;  /* 0x0000010e02047981 */ /* 0x000964000c1e1100 */
.L_x_40:
[----:B------:R-:W-:Y:S05]  /*16260*/  BSYNC B1 ;  /* 0x0000000000017941 */ /* 0x000fea0003800000 */
.L_x_39:
[----:B-----5:R-:W-:Y:S01]  /*16270*/  LOP3.LUT R4, R4, 0xff, RZ, 0xc0, !PT ;  /* 0x000000ff04047812 */ /* 0x020fe200078ec0ff */
[----:B------:R-:W-:Y:S01]  /*16280*/  BSSY B1, `(.L_x_41) ;  /* 0x000000b000017945 */ /* 0x000fe20003800000 */
[----:B------:R-:W-:Y:S02]  /*16290*/  ISETP.LT.OR P3, PT, R0, 0x9, !P0 ;  /* 0x000000090000780c */ /* 0x000fe40004761670 */
[----:B------:R-:W-:-:S05]  /*162a0*/  F2FP.F16.E4M3.UNPACK_B R4, R4 ;  /* 0x00000004ff04723e */ /* 0x000fca00020006ff */
[----:B------:R-:W-:-:S05]  /*162b0*/  HADD2.F32 R4, -RZ, R4.H0_H0 ;  /* 0x20000004ff047230 */ /* 0x000fca0000004100 */
[----:B------:R-:W-:-:S04]  /*162c0*/  FMUL R4, R4, UR21 ;  /* 0x0000001504047c20 */ /* 0x000fc80008400000 */
[--C-:B------:R-:W-:Y:S01]  /*162d0*/  FFMA R5, R5, UR20, R4.reuse ;  /* 0x0000001405057c23 */ /* 0x100fe20008000004 */
[----:B------:R-:W-:-:S04]  /*162e0*/  PRMT R4, RZ, 0x7610, R4 ;  /* 0x00007610ff047816 */ /* 0x000fc80000000004 */
[----:B------:R-:W-:-:S05]  /*162f0*/  F2FP.SATFINITE.E4M3.F32.PACK_AB_MERGE_C R5, RZ, R5, RZ ;  /* 0x00000005ff05723e */ /* 0x000fca00048070ff */
[----:B------:R0:W-:Y:S01]  /*16300*/  @!P2 STG.E.U8 desc[UR14][R26.64+0x1], R5 ;  /* 0x000001051a00a986 */ /* 0x0001e2000c10110e */
[----:B------:R-:W-:Y:S05]  /*16310*/  @P3 BRA `(.L_x_42) ;  /* 0x0000000000043947 */ /* 0x000fea0003800000 */
[----:B------:R0:W5:Y:S02]  /*16320*/  LDG.E.U8 R4, desc[UR14][R32.64+0x8] ;  /* 0x0000080e20047981 */ /* 0x000164000c1e1100 */
.L_x_42:
[----:B------:R-:W-:Y:S05]  /*16330*/  BSYNC B1 ;  /* 0x0000000000017941 */ /* 0x000fea0003800000 */
.L_x_41:
        /* <DEDUP_REMOVED lines=12> */
.L_x_44:
[----:B------:R-:W-:Y:S05]  /*16400*/  BSYNC B1 ;  /* 0x0000000000017941 */ /* 0x000fea0003800000 */
.L_x_43:
        /* <DEDUP_REMOVED lines=12> */
.L_x_46:
[----:B------:R-:W-:Y:S05]  /*164d0*/  BSYNC B1 ;  /* 0x0000000000017941 */ /* 0x000fea0003800000 */
.L_x_45:
        /* <DEDUP_REMOVED lines=12> */
.L_x_48:
[----:B------:R-:W-:Y:S05]  /*165a0*/  BSYNC B1 ;  /* 0x0000000000017941 */ /* 0x000fea0003800000 */
.L_x_47:
        /* <DEDUP_REMOVED lines=12> */
.L_x_50:
[----:B------:R-:W-:Y:S05]  /*16670*/  BSYNC B1 ;  /* 0x0000000000017941 */ /* 0x000fea0003800000 */
.L_x_49:
        /* <DEDUP_REMOVED lines=12> */
.L_x_52:
[----:B------:R-:W-:Y:S05]  /*16740*/  BSYNC B1 ;  /* 0x0000000000017941 */ /* 0x000fea0003800000 */
.L_x_51:
        /* <DEDUP_REMOVED lines=12> */
.L_x_54:
[----:B------:R-:W-:Y:S05]  /*16810*/  BSYNC B1 ;  /* 0x0000000000017941 */ /* 0x000fea0003800000 */
.L_x_53:
        /* <DEDUP_REMOVED lines=12> */
.L_x_56:
[----:B------:R-:W-:Y:S05]  /*168e0*/  BSYNC B1 ;  /* 0x0000000000017941 */ /* 0x000fea0003800000 */
.L_x_55:
        /* <DEDUP_REMOVED lines=12> */
.L_x_58:
[----:B------:R-:W-:Y:S05]  /*169b0*/  BSYNC B1 ;  /* 0x0000000000017941 */ /* 0x000fea0003800000 */
.L_x_57:
        /* <DEDUP_REMOVED lines=12> */
.L_x_60:
[----:B------:R-:W-:Y:S05]  /*16a80*/  BSYNC B1 ;  /* 0x0000000000017941 */ /* 0x000fea0003800000 */
.L_x_59:
        /* <DEDUP_REMOVED lines=12> */
.L_x_62:
[----:B------:R-:W-:Y:S05]  /*16b50*/  BSYNC B1 ;  /* 0x0000000000017941 */ /* 0x000fea0003800000 */
.L_x_61:
        /* <DEDUP_REMOVED lines=12> */
.L_x_64:
[----:B------:R-:W-:Y:S05]  /*16c20*/  BSYNC B1 ;  /* 0x0000000000017941 */ /* 0x000fea0003800000 */
.L_x_63:
        /* <DEDUP_REMOVED lines=12> */
.L_x_66:
[----:B------:R-:W-:Y:S05]  /*16cf0*/  BSYNC B1 ;  /* 0x0000000000017941 */ /* 0x000fea0003800000 */
.L_x_65:
        /* <DEDUP_REMOVED lines=12> */
.L_x_68:
[----:B------:R-:W-:Y:S05]  /*16dc0*/  BSYNC B1 ;  /* 0x0000000000017941 */ /* 0x000fea0003800000 */
.L_x_67:
        /* <DEDUP_REMOVED lines=12> */
.L_x_70:
[----:B------:R-:W-:Y:S05]  /*16e90*/  BSYNC B1 ;  /* 0x0000000000017941 */ /* 0x000fea0003800000 */
.L_x_69:
        /* <DEDUP_REMOVED lines=12> */
.L_x_72:
[----:B------:R-:W-:Y:S05]  /*16f60*/  BSYNC B1 ;  /* 0x0000000000017941 */ /* 0x000fea0003800000 */
.L_x_71:
        /* <DEDUP_REMOVED lines=12> */
.L_x_74:
[----:B------:R-:W-:Y:S05]  /*17030*/  BSYNC B1 ;  /* 0x0000000000017941 */ /* 0x000fea0003800000 */
.L_x_73:
        /* <DEDUP_REMOVED lines=12> */
.L_x_76:
[----:B------:R-:W-:Y:S05]  /*17100*/  BSYNC B1 ;  /* 0x0000000000017941 */ /* 0x000fea0003800000 */
.L_x_75:
        /* <DEDUP_REMOVED lines=12> */
.L_x_78:
[----:B------:R-:W-:Y:S05]  /*171d0*/  BSYNC B1 ;  /* 0x0000000000017941 */ /* 0x000fea0003800000 */
.L_x_77:
        /* <DEDUP_REMOVED lines=12> */
.L_x_80:
[----:B------:R-:W-:Y:S05]  /*172a0*/  BSYNC B1 ;  /* 0x0000000000017941 */ /* 0x000fea0003800000 */
.L_x_79:
        /* <DEDUP_REMOVED lines=12> */
.L_x_82:
[----:B------:R-:W-:Y:S05]  /*17370*/  BSYNC B1 ;  /* 0x0000000000017941 */ /* 0x000fea0003800000 */
.L_x_81:
        /* <DEDUP_REMOVED lines=12> */
.L_x_84:
[----:B------:R-:W-:Y:S05]  /*17440*/  BSYNC B1 ;  /* 0x0000000000017941 */ /* 0x000fea0003800000 */
.L_x_83:
        /* <DEDUP_REMOVED lines=12> */
.L_x_86:
[----:B------:R-:W-:Y:S05]  /*17510*/  BSYNC B1 ;  /* 0x0000000000017941 */ /* 0x000fea0003800000 */
.L_x_85:
        /* <DEDUP_REMOVED lines=12> */
.L_x_88:
[----:B------:R-:W-:Y:S05]  /*175e0*/  BSYNC B1 ;  /* 0x0000000000017941 */ /* 0x000fea0003800000 */
.L_x_87:
        /* <DEDUP_REMOVED lines=12> */
.L_x_90:
[----:B------:R-:W-:Y:S05]  /*176b0*/  BSYNC B1 ;  /* 0x0000000000017941 */ /* 0x000fea0003800000 */
.L_x_89:
        /* <DEDUP_REMOVED lines=12> */
.L_x_92:
[----:B------:R-:W-:Y:S05]  /*17780*/  BSYNC B1 ;  /* 0x0000000000017941 */ /* 0x000fea0003800000 */
.L_x_91:
        /* <DEDUP_REMOVED lines=12> */
.L_x_94:
[----:B------:R-:W-:Y:S05]  /*17850*/  BSYNC B1 ;  /* 0x0000000000017941 */ /* 0x000fea0003800000 */
.L_x_93:
        /* <DEDUP_REMOVED lines=12> */
.L_x_96:
[----:B------:R-:W-:Y:S05]  /*17920*/  BSYNC B1 ;  /* 0x0000000000017941 */ /* 0x000fea0003800000 */
.L_x_95:
        /* <DEDUP_REMOVED lines=12> */
.L_x_98:
[----:B------:R-:W-:Y:S05]  /*179f0*/  BSYNC B1 ;  /* 0x0000000000017941 */ /* 0x000fea0003800000 */
.L_x_97:
        /* <DEDUP_REMOVED lines=12> */
.L_x_100:
[----:B------:R-:W-:Y:S05]  /*17ac0*/  BSYNC B1 ;  /* 0x0000000000017941 */ /* 0x000fea0003800000 */
.L_x_99:
        /* <DEDUP_REMOVED lines=12> */
.L_x_102:
[----:B------:R-:W-:Y:S05]  /*17b90*/  BSYNC B1 ;  /* 0x0000000000017941 */ /* 0x000fea0003800000 */
.L_x_101:
        /* <DEDUP_REMOVED lines=12> */
.L_x_104:
[----:B------:R-:W-:Y:S05]  /*17c60*/  BSYNC B1 ;  /* 0x0000000000017941 */ /* 0x000fea0003800000 */
.L_x_103:
        /* <DEDUP_REMOVED lines=12> */
.L_x_106:
[----:B------:R-:W-:Y:S05]  /*17d30*/  BSYNC B1 ;  /* 0x0000000000017941 */ /* 0x000fea0003800000 */
.L_x_105:
        /* <DEDUP_REMOVED lines=12> */
.L_x_108:
[----:B------:R-:W-:Y:S05]  /*17e00*/  BSYNC B1 ;  /* 0x0000000000017941 */ /* 0x000fea0003800000 */
.L_x_107:
        /* <DEDUP_REMOVED lines=12> */
.L_x_110:
[----:B------:R-:W-:Y:S05]  /*17ed0*/  BSYNC B1 ;  /* 0x0000000000017941 */ /* 0x000fea0003800000 */
.L_x_109:
        /* <DEDUP_REMOVED lines=12> */
.L_x_112:
[----:B------:R-:W-:Y:S05]  /*17fa0*/  BSYNC B1 ;  /* 0x0000000000017941 */ /* 0x000fea0003800000 */
.L_x_111:
        /* <DEDUP_REMOVED lines=12> */
.L_x_114:
[----:B------:R-:W-:Y:S05]  /*18070*/  BSYNC B1 ;  /* 0x0000000000017941 */ /* 0x000fea0003800000 */
.L_x_113:
        /* <DEDUP_REMOVED lines=12> */
.L_x_116:
[----:B------:R-:W-:Y:S05]  /*18140*/  BSYNC B1 ;  /* 0x0000000000017941 */ /* 0x000fea0003800000 */
.L_x_115:
        /* <DEDUP_REMOVED lines=12> */
.L_x_118:
[----:B------:R-:W-:Y:S05]  /*18210*/  BSYNC B1 ;  /* 0x0000000000017941 */ /* 0x000fea0003800000 */
.L_x_117:
        /* <DEDUP_REMOVED lines=12> */
.L_x_120:
[----:B------:R-:W-:Y:S05]  /*182e0*/  BSYNC B1 ;  /* 0x0000000000017941 */ /* 0x000fea0003800000 */
.L_x_119:
        /* <DEDUP_REMOVED lines=12> */
.L_x_122:
[----:B------:R-:W-:Y:S05]  /*183b0*/  BSYNC B1 ;  /* 0x0000000000017941 */ /* 0x000fea0003800000 */
.L_x_121:
        /* <DEDUP_REMOVED lines=12> */
.L_x_124:
[----:B------:R-:W-:Y:S05]  /*18480*/  BSYNC B1 ;  /* 0x0000000000017941 */ /* 0x000fea0003800000 */
.L_x_123:
        /* <DEDUP_REMOVED lines=12> */
.L_x_126:
[----:B------:R-:W-:Y:S05]  /*18550*/  BSYNC B1 ;  /* 0x0000000000017941 */ /* 0x000fea0003800000 */
.L_x_125:
        /* <DEDUP_REMOVED lines=12> */
.L_x_128:
[----:B------:R-:W-:Y:S05]  /*18620*/  BSYNC B1 ;  /* 0x0000000000017941 */ /* 0x000fea0003800000 */
.L_x_127:
[----:B-----5:R-:W-:Y:S01]  /*18630*/  LOP3.LUT R4, R4, 0xff, RZ, 0xc0, !PT ;  /* 0x000000ff04047812 */ /* 0x020fe200078ec0ff */
[----:B------:R-:W-:Y:S01]  /*18640*/  BSSY B1, `(.L_x_129) ;  /* 0x000000b000017945 */ /* 0x000fe20003800000 */
[----:B------:R-:W-:Y:S02]  /*18650*/  ISETP.LT.OR P3, PT, R0, 0x61, !P0 ;  /* 0x000000610000780c */ /* 0x000fe40004761670 */
[----:B------:R-:W-:-:S05]  /*18660*/  F2FP.F16.E4M3.UNPACK_B R4, R4 ;  /* 0x00000004ff04723e */ /* 0x000fca00020006ff */
[----:B------:R-:W-:-:S05]  /*18670*/  HADD2.F32 R4, -RZ, R4.H0_H0 ;  /* 0x20000004ff047230 */ /* 0x000fca0000004100 */
[----:B------:R-:W-:-:S04]  /*18680*/  FMUL R4, R4, UR21 ;  /* 0x0000001504047c20 */ /* 0x000fc80008400000 */
[----:B------:R-:W-:-:S05]  /*18690*/  FFMA R4, R177, UR20, R4 ;  /* 0x00000014b1047c23 */ /* 0x000fca0008000004 */
[----:B0-----:R-:W-:Y:S02]  /*186a0*/  F2FP.SATFINITE.E4M3.F32.PACK_AB_MERGE_C R5, RZ, R4, RZ ;  /* 0x00000004ff05723e */ /* 0x001fe400048070ff */
[----:B------:R-:W-:-:S03]  /*186b0*/  PRMT R4, RZ, 0x7610, R4 ;  /* 0x00007610ff047816 */ /* 0x000fc60000000004 */
[----:B------:R0:W-:Y:S01]  /*186c0*/  @!P2 STG.E.U8 desc[UR14][R26.64+0x59], R5 ;  /* 0x000059051a00a986 */ /* 0x0001e2000c10110e */
[----:B------:R-:W-:Y:S05]  /*186d0*/  @P3 BRA `(.L_x_130) ;  /* 0x0000000000043947 */ /* 0x000fea0003800000 */
[----:B------:R0:W5:Y:S02]  /*186e0*/  LDG.E.U8 R4, desc[UR14][R32.64+0x60] ;  /* 0x0000600e20047981 */ /* 0x000164000c1e1100 */
.L_x_130:
[----:B------:R-:W-:Y:S05]  /*186f0*/  BSYNC B1 ;  /* 0x0000000000017941 */ /* 0x000fea0003800000 */
.L_x_129:
        /* <DEDUP_REMOVED lines=12> */
.L_x_132:
[----:B------:R-:W-:Y:S05]  /*187c0*/  BSYNC B1 ;  /* 0x0000000000017941 */ /* 0x000fea0003800000 */
.L_x_131:
        /* <DEDUP_REMOVED lines=12> */
.L_x_134:
[----:B------:R-:W-:Y:S05]  /*18890*/  BSYNC B1 ;  /* 0x0000000000017941 */ /* 0x000fea0003800000 */
.L_x_133:
[----:B-----5:R-:W-:Y:S01]  /*188a0*/  LOP3.LUT R4, R4, 0xff, RZ, 0xc0, !PT ;  /* 0x000000ff04047812 */ /* 0x020fe200078ec0ff */
[----:B------:R-:W-:Y:S01]  /*188b0*/  BSSY B1, `(.L_x_135) ;  /* 0x000000b000017945 */ /* 0x000fe20003800000 */
[----:B------:R-:W-:Y:S02]  /*188c0*/  ISETP.LT.OR P2, PT, R0, 0x62, !P1 ;  /* 0x000000620000780c */ /* 0x000fe40004f41670 */
[----:B------:R-:W-:-:S05]  /*188d0*/  F2FP.F16.E4M3.UNPACK_B R4, R4 ;  /* 0x00000004ff04723e */ /* 0x000fca00020006ff */
[----:B------:R-:W-:-:S05]  /*188e0*/  HADD2.F32 R4, -RZ, R4.H0_H0 ;  /* 0x20000004ff047230 */ /* 0x000fca0000004100 */
[----:B0-----:R-:W-:Y:S01]  /*188f0*/  FMUL R5, R4, UR21 ;  /* 0x0000001504057c20 */ /* 0x001fe20008400000 */
[----:B------:R-:W-:-:S03]  /*18900*/  PRMT R4, RZ, 0x7610, R4 ;  /* 0x00007610ff047816 */ /* 0x000fc60000000004 */
[----:B------:R-:W-:-:S05]  /*18910*/  FFMA R5, R180, UR20, R5 ;  /* 0x00000014b4057c23 */ /* 0x000fca0008000005 */
[----:B------:R-:W-:-:S05]  /*18920*/  F2FP.SATFINITE.E4M3.F32.PACK_AB_MERGE_C R5, RZ, R5, RZ ;  /* 0x00000005ff05723e */ /* 0x000fca00048070ff */
[----:B------:R0:W-:Y:S01]  /*18930*/  @!P3 STG.E.U8 desc[UR14][R26.64+0x60], R5 ;  /* 0x000060051a00b986 */ /* 0x0001e2000c10110e */
[----:B------:R-:W-:Y:S05]  /*18940*/  @P2 BRA `(.L_x_136) ;  /* 0x0000000000042947 */ /* 0x000fea0003800000 */
[----:B------:R0:W5:Y:S02]  /*18950*/  LDG.E.U8 R4, desc[UR14][R2.64+0x61] ;  /* 0x0000610e02047981 */ /* 0x000164000c1e1100 */
.L_x_136:
[----:B------:R-:W-:Y:S05]  /*18960*/  BSYNC B1 ;  /* 0x0000000000017941 */ /* 0x000fea0003800000 */
.L_x_135:
        /* <DEDUP_REMOVED lines=12> */
.L_x_138:
[----:B------:R-:W-:Y:S05]  /*18a30*/  BSYNC B1 ;  /* 0x0000000000017941 */ /* 0x000fea0003800000 */
.L_x_137:
        /* <DEDUP_REMOVED lines=12> */
.L_x_140:
[----:B------:R-:W-:Y:S05]  /*18b00*/  BSYNC B1 ;  /* 0x0000000000017941 */ /* 0x000fea0003800000 */
.L_x_139:
        /* <DEDUP_REMOVED lines=12> */
.L_x_142:
[----:B------:R-:W-:Y:S05]  /*18bd0*/  BSYNC B1 ;  /* 0x0000000000017941 */ /* 0x000fea0003800000 */
.L_x_141:
        /* <DEDUP_REMOVED lines=12> */
.L_x_144:
[----:B------:R-:W-:Y:S05]  /*18ca0*/  BSYNC B1 ;  /* 0x0000000000017941 */ /* 0x000fea0003800000 */
.L_x_143:
        /* <DEDUP_REMOVED lines=12> */
.L_x_146:
[----:B------:R-:W-:Y:S05]  /*18d70*/  BSYNC B1 ;  /* 0x0000000000017941 */ /* 0x000fea0003800000 */
.L_x_145:
        /* <DEDUP_REMOVED lines=12> */
.L_x_148:
[----:B------:R-:W-:Y:S05]  /*18e40*/  BSYNC B1 ;  /* 0x0000000000017941 */ /* 0x000fea0003800000 */
.L_x_147:
        /* <DEDUP_REMOVED lines=12> */
.L_x_150:
[----:B------:R-:W-:Y:S05]  /*18f10*/  BSYNC B1 ;  /* 0x0000000000017941 */ /* 0x000fea0003800000 */
.L_x_149:
        /* <DEDUP_REMOVED lines=12> */
.L_x_152:
[----:B------:R-:W-:Y:S05]  /*18fe0*/  BSYNC B1 ;  /* 0x0000000000017941 */ /* 0x000fea0003800000 */
.L_x_151:
        /* <DEDUP_REMOVED lines=12> */
.L_x_154:
[----:B------:R-:W-:Y:S05]  /*190b0*/  BSYNC B1 ;  /* 0x0000000000017941 */ /* 0x000fea0003800000 */
.L_x_153:
        /* <DEDUP_REMOVED lines=12> */
.L_x_156:
[----:B------:R-:W-:Y:S05]  /*19180*/  BSYNC B1 ;  /* 0x0000000000017941 */ /* 0x000fea0003800000 */
.L_x_155:
        /* <DEDUP_REMOVED lines=12> */
.L_x_158:
[----:B------:R-:W-:Y:S05]  /*19250*/  BSYNC B1 ;  /* 0x0000000000017941 */ /* 0x000fea0003800000 */
.L_x_157:
        /* <DEDUP_REMOVED lines=12> */
.L_x_160:
[----:B------:R-:W-:Y:S05]  /*19320*/  BSYNC B1 ;  /* 0x0000000000017941 */ /* 0x000fea0003800000 */
.L_x_159:
        /* <DEDUP_REMOVED lines=12> */
.L_x_162:
[----:B------:R-:W-:Y:S05]  /*193f0*/  BSYNC B1 ;  /* 0x0000000000017941 */ /* 0x000fea0003800000 */
.L_x_161:
        /* <DEDUP_REMOVED lines=12> */
.L_x_164:
[----:B------:R-:W-:Y:S05]  /*194c0*/  BSYNC B1 ;  /* 0x0000000000017941 */ /* 0x000fea0003800000 */
.L_x_163:
        /* <DEDUP_REMOVED lines=12> */
.L_x_166:
[----:B------:R-:W-:Y:S05]  /*19590*/  BSYNC B1 ;  /* 0x0000000000017941 */ /* 0x000fea0003800000 */
.L_x_165:
        /* <DEDUP_REMOVED lines=12> */
.L_x_168:
[----:B------:R-:W-:Y:S05]  /*19660*/  BSYNC B1 ;  /* 0x0000000000017941 */ /* 0x000fea0003800000 */
.L_x_167:
        /* <DEDUP_REMOVED lines=12> */
.L_x_170:
[----:B------:R-:W-:Y:S05]  /*19730*/  BSYNC B1 ;  /* 0x0000000000017941 */ /* 0x000fea0003800000 */
.L_x_169:
        /* <DEDUP_REMOVED lines=12> */
.L_x_172:
[----:B------:R-:W-:Y:S05]  /*19800*/  BSYNC B1 ;  /* 0x0000000000017941 */ /* 0x000fea0003800000 */
.L_x_171:
        /* <DEDUP_REMOVED lines=12> */
.L_x_174:
[----:B------:R-:W-:Y:S05]  /*198d0*/  BSYNC B1 ;  /* 0x0000000000017941 */ /* 0x000fea0003800000 */
.L_x_173:
        /* <DEDUP_REMOVED lines=12> */
.L_x_176:
[----:B------:R-:W-:Y:S05]  /*199a0*/  BSYNC B1 ;  /* 0x0000000000017941 */ /* 0x000fea0003800000 */
.L_x_175:
        /* <DEDUP_REMOVED lines=12> */
.L_x_178:
[----:B------:R-:W-:Y:S05]  /*19a70*/  BSYNC B1 ;  /* 0x0000000000017941 */ /* 0x000fea0003800000 */
.L_x_177:
        /* <DEDUP_REMOVED lines=12> */
.L_x_180:
[----:B------:R-:W-:Y:S05]  /*19b40*/  BSYNC B1 ;  /* 0x0000000000017941 */ /* 0x000fea0003800000 */
.L_x_179:
        /* <DEDUP_REMOVED lines=12> */
.L_x_182:
[----:B------:R-:W-:Y:S05]  /*19c10*/  BSYNC B1 ;  /* 0x0000000000017941 */ /* 0x000fea0003800000 */
.L_x_181:
        /* <DEDUP_REMOVED lines=12> */
.L_x_184:
[----:B------:R-:W-:Y:S05]  /*19ce0*/  BSYNC B1 ;  /* 0x0000000000017941 */ /* 0x000fea0003800000 */
.L_x_183:
        /* <DEDUP_REMOVED lines=12> */
.L_x_186:
[----:B------:R-:W-:Y:S05]  /*19db0*/  BSYNC B1 ;  /* 0x0000000000017941 */ /* 0x000fea0003800000 */
.L_x_185:
        /* <DEDUP_REMOVED lines=12> */
.L_x_188:
[----:B------:R-:W-:Y:S05]  /*19e80*/  BSYNC B1 ;  /* 0x0000000000017941 */ /* 0x000fea0003800000 */
.L_x_187:
        /* <DEDUP_REMOVED lines=12> */
.L_x_190:
[----:B------:R-:W-:Y:S05]  /*19f50*/  BSYNC B1 ;  /* 0x0000000000017941 */ /* 0x000fea0003800000 */
.L_x_189:
        /* <DEDUP_REMOVED lines=12> */
.L_x_192:
[----:B------:R-:W-:Y:S05]  /*1a020*/  BSYNC B1 ;  /* 0x0000000000017941 */ /* 0x000fea0003800000 */
.L_x_191:
        /* <DEDUP_REMOVED lines=12> */
.L_x_194:
[----:B------:R-:W-:Y:S05]  /*1a0f0*/  BSYNC B1 ;  /* 0x0000000000017941 */ /* 0x000fea0003800000 */
.L_x_193:
        /* <DEDUP_REMOVED lines=12> */
.L_x_196:
[----:B------:R-:W-:Y:S05]  /*1a1c0*/  BSYNC B1 ;  /* 0x0000000000017941 */ /* 0x000fea0003800000 */
.L_x_195:
        /* <DEDUP_REMOVED lines=12> */
.L_x_198:
[----:B------:R-:W-:Y:S05]  /*1a290*/  BSYNC B1 ;  /* 0x0000000000017941 */ /* 0x000fea0003800000 */
.L_x_197:
        /* <DEDUP_REMOVED lines=12> */
.L_x_200:
[----:B------:R-:W-:Y:S05]  /*1a360*/  BSYNC B1 ;  /* 0x0000000000017941 */ /* 0x000fea0003800000 */
.L_x_199:
        /* <DEDUP_REMOVED lines=12> */
.L_x_202:
[----:B------:R-:W-:Y:S05]  /*1a430*/  BSYNC B1 ;  /* 0x0000000000017941 */ /* 0x000fea0003800000 */
.L_x_201:
        /* <DEDUP_REMOVED lines=12> */
.L_x_204:
[----:B------:R-:W-:Y:S05]  /*1a500*/  BSYNC B1 ;  /* 0x0000000000017941 */ /* 0x000fea0003800000 */
.L_x_203:
        /* <DEDUP_REMOVED lines=12> */
.L_x_206:
[----:B------:R-:W-:Y:S05]  /*1a5d0*/  BSYNC B1 ;  /* 0x0000000000017941 */ /* 0x000fea0003800000 */
.L_x_205:
        /* <DEDUP_REMOVED lines=12> */
.L_x_208:
[----:B------:R-:W-:Y:S05]  /*1a6a0*/  BSYNC B1 ;  /* 0x0000000000017941 */ /* 0x000fea0003800000 */
.L_x_207:
        /* <DEDUP_REMOVED lines=12> */
.L_x_210:
[----:B------:R-:W-:Y:S05]  /*1a770*/  BSYNC B1 ;  /* 0x0000000000017941 */ /* 0x000fea0003800000 */
.L_x_209:
        /* <DEDUP_REMOVED lines=12> */
.L_x_212:
[----:B------:R-:W-:Y:S05]  /*1a840*/  BSYNC B1 ;  /* 0x0000000000017941 */ /* 0x000fea0003800000 */
.L_x_211:
        /* <DEDUP_REMOVED lines=12> */
.L_x_214:
[----:B------:R-:W-:Y:S05]  /*1a910*/  BSYNC B1 ;  /* 0x0000000000017941 */ /* 0x000fea0003800000 */
.L_x_213:
        /* <DEDUP_REMOVED lines=12> */
.L_x_216:
[----:B------:R-:W-:Y:S05]  /*1a9e0*/  BSYNC B1 ;  /* 0x0000000000017941 */ /* 0x000fea0003800000 */
.L_x_215:
        /* <DEDUP_REMOVED lines=12> */
.L_x_218:
[----:B------:R-:W-:Y:S05]  /*1aab0*/  BSYNC B1 ;  /* 0x0000000000017941 */ /* 0x000fea0003800000 */
.L_x_217:
        /* <DEDUP_REMOVED lines=12> */
.L_x_220:
[----:B------:R-:W-:Y:S05]  /*1ab80*/  BSYNC B1 ;  /* 0x0000000000017941 */ /* 0x000fea0003800000 */
.L_x_219:
        /* <DEDUP_REMOVED lines=12> */
.L_x_222:
[----:B------:R-:W-:Y:S05]  /*1ac50*/  BSYNC B1 ;  /* 0x0000000000017941 */ /* 0x000fea0003800000 */
.L_x_221:
        /* <DEDUP_REMOVED lines=12> */
.L_x_224:
[----:B------:R-:W-:Y:S05]  /*1ad20*/  BSYNC B1 ;  /* 0x0000000000017941 */ /* 0x000fea0003800000 */
.L_x_223:
        /* <DEDUP_REMOVED lines=12> */
.L_x_226:
[----:B------:R-:W-:Y:S05]  /*1adf0*/  BSYNC B1 ;  /* 0x0000000000017941 */ /* 0x000fea0003800000 */
.L_x_225:
        /* <DEDUP_REMOVED lines=12> */
.L_x_228:
[----:B------:R-:W-:Y:S05]  /*1aec0*/  BSYNC B1 ;  /* 0x0000000000017941 */ /* 0x000fea0003800000 */
.L_x_227:
        /* <DEDUP_REMOVED lines=12> */
.L_x_230:
[----:B------:R-:W-:Y:S05]  /*1af90*/  BSYNC B1 ;  /* 0x0000000000017941 */ /* 0x000fea0003800000 */
.L_x_229:
        /* <DEDUP_REMOVED lines=12> */
.L_x_232:
[----:B------:R-:W-:Y:S05]  /*1b060*/  BSYNC B1 ;  /* 0x0000000000017941 */ /* 0x000fea0003800000 */
.L_x_231:
        /* <DEDUP_REMOVED lines=12> */
.L_x_234:
[----:B------:R-:W-:Y:S05]  /*1b130*/  BSYNC B1 ;  /* 0x0000000000017941 */ /* 0x000fea0003800000 */
.L_x_233:
[----:B0-----:R-:W2:Y:S01]  /*1b140*/  LDL.LU R5, [R1+0x200] ;  /* 0x0002000001057983 */ /* 0x001ea20000300800 */
[----:B-----5:R-:W-:Y:S01]  /*1b150*/  LOP3.LUT R4, R4, 0xff, RZ, 0xc0, !PT ;  /* 0x000000ff04047812 */ /* 0x020fe200078ec0ff */
[----:B------:R-:W-:Y:S01]  /*1b160*/  BSSY B1, `(.L_x_235) ;  /* 0x000000b000017945 */ /* 0x000fe20003800000 */
[----:B------:R-:W-:Y:S02]  /*1b170*/  ISETP.LT.OR P2, PT, R0, 0xca, !P0 ;  /* 0x000000ca0000780c */ /* 0x000fe40004741670 */
[----:B------:R-:W-:-:S05]  /*1b180*/  F2FP.F16.E4M3.UNPACK_B R4, R4 ;  /* 0x00000004ff04723e */ /* 0x000fca00020006ff */
[----:B------:R-:W-:-:S05]  /*1b190*/  HADD2.F32 R4, -RZ, R4.H0_H0 ;  /* 0x20000004ff047230 */ /* 0x000fca0000004100 */
[----:B------:R-:W-:-:S04]  /*1b1a0*/  FMUL R4, R4, UR21 ;  /* 0x0000001504047c20 */ /* 0x000fc80008400000 */
[----:B--2---:R-:W-:-:S05]  /*1b1b0*/  FFMA R4, R5, UR20, R4 ;  /* 0x0000001405047c23 */ /* 0x004fca0008000004 */
[----:B------:R-:W-:Y:S02]  /*1b1c0*/  F2FP.SATFINITE.E4M3.F32.PACK_AB_MERGE_C R5, RZ, R4, RZ ;  /* 0x00000004ff05723e */ /* 0x000fe400048070ff */
[----:B------:R-:W-:-:S03]  /*1b1d0*/  PRMT R4, RZ, 0x7610, R4 ;  /* 0x00007610ff047816 */ /* 0x000fc60000000004 */
[----:B------:R0:W-:Y:S01]  /*1b1e0*/  @!P3 STG.E.U8 desc[UR14][R24.64+0xc8], R5 ;  /* 0x0000c8051800b986 */ /* 0x0001e2000c10110e */
[----:B------:R-:W-:Y:S05]  /*1b1f0*/  @P2 BRA `(.L_x_236) ;  /* 0x0000000000042947 */ /* 0x000fea0003800000 */
[----:B------:R2:W5:Y:S02]  /*1b200*/  LDG.E.U8 R4, desc[UR14][R32.64+0xc9] ;  /* 0x0000c90e20047981 */ /* 0x000564000c1e1100 */
.L_x_236:
[----:B------:R-:W-:Y:S05]  /*1b210*/  BSYNC B1 ;  /* 0x0000000000017941 */ /* 0x000fea0003800000 */
.L_x_235:
[----:B0-----:R-:W3:Y:S01]  /*1b220*/  LDL.LU R5, [R1+0x204] ;  /* 0x0002040001057983 */ /* 0x001ee20000300800 */
[----:B-----5:R-:W-:Y:S01]  /*1b230*/  LOP3.LUT R4, R4, 0xff, RZ, 0xc0, !PT ;  /* 0x000000ff04047812 */ /* 0x020fe200078ec0ff */
[----:B------:R-:W-:Y:S01]  /*1b240*/  BSSY B1, `(.L_x_237) ;  /* 0x000000b000017945 */ /* 0x000fe20003800000 */
[----:B------:R-:W-:Y:S02]  /*1b250*/  ISETP.LT.OR P3, PT, R0, 0xc9, !P1 ;  /* 0x000000c90000780c */ /* 0x000fe40004f61670 */
[----:B------:R-:W-:-:S05]  /*1b260*/  F2FP.F16.E4M3.UNPACK_B R4, R4 ;  /* 0x00000004ff04723e */ /* 0x000fca00020006ff */
[----:B------:R-:W-:-:S05]  /*1b270*/  HADD2.F32 R4, -RZ, R4.H0_H0 ;  /* 0x20000004ff047230 */ /* 0x000fca0000004100 */
[----:B------:R-:W-:-:S04]  /*1b280*/  FMUL R4, R4, UR21 ;  /* 0x0000001504047c20 */ /* 0x000fc80008400000 */
[----:B---3--:R-:W-:-:S05]  /*1b290*/  FFMA R4, R5, UR20, R4 ;  /* 0x0000001405047c23 */ /* 0x008fca0008000004 */
[----:B------:R-:W-:Y:S02]  /*1b2a0*/  F2FP.SATFINITE.E4M3.F32.PACK_AB_MERGE_C R5, RZ, R4, RZ ;  /* 0x00000004ff05723e */ /* 0x000fe400048070ff */
[----:B------:R-:W-:-:S03]  /*1b2b0*/  PRMT R4, RZ, 0x7610, R4 ;  /* 0x00007610ff047816 */ /* 0x000fc60000000004 */
[----:B------:R0:W-:Y:S01]  /*1b2c0*/  @!P2 STG.E.U8 desc[UR14][R24.64+0xc9], R5 ;  /* 0x0000c9051800a986 */ /* 0x0001e2000c10110e */
[----:B------:R-:W-:Y:S05]  /*1b2d0*/  @P3 BRA `(.L_x_238) ;  /* 0x0000000000043947 */ /* 0x000fea0003800000 */
[----:B------:R3:W5:Y:S02]  /*1b2e0*/  LDG.E.U8 R4, desc[UR14][R2.64+0xc8] ;  /* 0x0000c80e02047981 */ /* 0x000764000c1e1100 */
.L_x_238:
[----:B------:R-:W-:Y:S05]  /*1b2f0*/  BSYNC B1 ;  /* 0x0000000000017941 */ /* 0x000fea0003800000 */
.L_x_237:
        /* <DEDUP_REMOVED lines=13> */
.L_x_240:
[----:B------:R-:W-:Y:S05]  /*1b3d0*/  BSYNC B1 ;  /* 0x0000000000017941 */ /* 0x000fea0003800000 */
.L_x_239:
        /* <DEDUP_REMOVED lines=13> */
.L_x_242:
[----:B------:R-:W-:Y:S05]  /*1b4b0*/  BSYNC B1 ;  /* 0x0000000000017941 */ /* 0x000fea0003800000 */
.L_x_241:
        /* <DEDUP_REMOVED lines=13> */
.L_x_244:
[----:B------:R-:W-:Y:S05]  /*1b590*/  BSYNC B1 ;  /* 0x0000000000017941 */ /* 0x000fea0003800000 */
.L_x_243:
        /* <DEDUP_REMOVED lines=13> */
.L_x_246:
[----:B------:R-:W-:Y:S05]  /*1b670*/  BSYNC B1 ;  /* 0x0000000000017941 */ /* 0x000fea0003800000 */
.L_x_245:
        /* <DEDUP_REMOVED lines=13> */
.L_x_248:
[----:B------:R-:W-:Y:S05]  /*1b750*/  BSYNC B1 ;  /* 0x0000000000017941 */ /* 0x000fea0003800000 */
.L_x_247:
        /* <DEDUP_REMOVED lines=13> */
.L_x_250:
[----:B------:R-:W-:Y:S05]  /*1b830*/  BSYNC B1 ;  /* 0x0000000000017941 */ /* 0x000fea0003800000 */
.L_x_249:
        /* <DEDUP_REMOVED lines=13> */
.L_x_252:
[----:B------:R-:W-:Y:S05]  /*1b910*/  BSYNC B1 ;  /* 0x0000000000017941 */ /* 0x000fea0003800000 */
.L_x_251:
        /* <DEDUP_REMOVED lines=13> */
.L_x_254:
[----:B------:R-:W-:Y:S05]  /*1b9f0*/  BSYNC B1 ;  /* 0x0000000000017941 */ /* 0x000fea0003800000 */
.L_x_253:
        /* <DEDUP_REMOVED lines=13> */
.L_x_256:
[----:B------:R-:W-:Y:S05]  /*1bad0*/  BSYNC B1 ;  /* 0x0000000000017941 */ /* 0x000fea0003800000 */
.L_x_255:
        /* <DEDUP_REMOVED lines=13> */
.L_x_258:
[----:B------:R-:W-:Y:S05]  /*1bbb0*/  BSYNC B1 ;  /* 0x0000000000017941 */ /* 0x000fea0003800000 */
.L_x_257:
        /* <DEDUP_REMOVED lines=13> */
.L_x_260:
[----:B------:R-:W-:Y:S05]  /*1bc90*/  BSYNC B1 ;  /* 0x0000000000017941 */ /* 0x000fea0003800000 */
.L_x_259:
        /* <DEDUP_REMOVED lines=13> */
.L_x_262:
[----:B------:R-:W-:Y:S05]  /*1bd70*/  BSYNC B1 ;  /* 0x0000000000017941 */ /* 0x000fea0003800000 */
.L_x_261:
        /* <DEDUP_REMOVED lines=13> */
.L_x_264:
[----:B------:R-:W-:Y:S05]  /*1be50*/  BSYNC B1 ;  /* 0x0000000000017941 */ /* 0x000fea0003800000 */
.L_x_263:
        /* <DEDUP_REMOVED lines=13> */
.L_x_266:
[----:B------:R-:W-:Y:S05]  /*1bf30*/  BSYNC B1 ;  /* 0x0000000000017941 */ /* 0x000fea0003800000 */
.L_x_265:
        /* <DEDUP_REMOVED lines=13> */
.L_x_268:
[----:B------:R-:W-:Y:S05]  /*1c010*/  BSYNC B1 ;  /* 0x0000000000017941 */ /* 0x000fea0003800000 */
.L_x_267:
        /* <DEDUP_REMOVED lines=13> */
.L_x_270:
[----:B------:R-:W-:Y:S05]  /*1c0f0*/  BSYNC B1 ;  /* 0x0000000000017941 */ /* 0x000fea0003800000 */
.L_x_269:
        /* <DEDUP_REMOVED lines=13> */
.L_x_272:
[----:B------:R-:W-:Y:S05]  /*1c1d0*/  BSYNC B1 ;  /* 0x0000000000017941 */ /* 0x000fea0003800000 */
.L_x_271:
        /* <DEDUP_REMOVED lines=13> */
.L_x_274:
[----:B------:R-:W-:Y:S05]  /*1c2b0*/  BSYNC B1 ;  /* 0x0000000000017941 */ /* 0x000fea0003800000 */
.L_x_273:
        /* <DEDUP_REMOVED lines=13> */
.L_x_276:
[----:B------:R-:W-:Y:S05]  /*1c390*/  BSYNC B1 ;  /* 0x0000000000017941 */ /* 0x000fea0003800000 */
.L_x_275:
        /* <DEDUP_REMOVED lines=13> */
.L_x_278:
[----:B------:R-:W-:Y:S05]  /*1c470*/  BSYNC B1 ;  /* 0x0000000000017941 */ /* 0x000fea0003800000 */
.L_x_277:
        /* <DEDUP_REMOVED lines=13> */
.L_x_280:
[----:B------:R-:W-:Y:S05]  /*1c550*/  BSYNC B1 ;  /* 0x0000000000017941 */ /* 0x000fea0003800000 */
.L_x_279:
        /* <DEDUP_REMOVED lines=13> */
.L_x_282:
[----:B------:R-:W-:Y:S05]  /*1c630*/  BSYNC B1 ;  /* 0x0000000000017941 */ /* 0x000fea0003800000 */
.L_x_281:
        /* <DEDUP_REMOVED lines=13> */
.L_x_284:
[----:B------:R-:W-:Y:S05]  /*1c710*/  BSYNC B1 ;  /* 0x0000000000017941 */ /* 0x000fea0003800000 */
.L_x_283:
        /* <DEDUP_REMOVED lines=13> */
.L_x_286:
[----:B------:R-:W-:Y:S05]  /*1c7f0*/  BSYNC B1 ;  /* 0x0000000000017941 */ /* 0x000fea0003800000 */
.L_x_285:
        /* <DEDUP_REMOVED lines=13> */
.L_x_288:
[----:B------:R-:W-:Y:S05]  /*1c8d0*/  BSYNC B1 ;  /* 0x0000000000017941 */ /* 0x000fea0003800000 */
.L_x_287:
[----:B------:R-:W2:Y:S01]  /*1c8e0*/  LDL.LU R7, [R1+0x26c] ;  /* 0x00026c0001077983 */ /* 0x000ea20000300800 */
[----:B-----5:R-:W-:Y:S01]  /*1c8f0*/  LOP3.LUT R4, R4, 0xff, RZ, 0xc0, !PT ;  /* 0x000000ff04047812 */ /* 0x020fe200078ec0ff */
[----:B------:R-:W-:Y:S01]  /*1c900*/  BSSY B1, `(.L_x_289) ;  /* 0x0000013000017945 */ /* 0x000fe20003800000 */
[----:B0-----:R-:W-:Y:S02]  /*1c910*/  IADD3 R5, P0, R34, 0x80, RZ ;  /* 0x0000008022057810 */ /* 0x001fe40007f1e0ff */
[----:B------:R-:W-:-:S03]  /*1c920*/  F2FP.F16.E4M3.UNPACK_B R4, R4 ;  /* 0x00000004ff04723e */ /* 0x000fc600020006ff */
[----:B--234-:R-:W-:Y:S01]  /*1c930*/  IMAD.X R2, RZ, RZ, R35, P0 ;  /* 0x000000ffff027224 */ /* 0x01cfe200000e0623 */
[----:B------:R-:W-:Y:S01]  /*1c940*/  ISETP.GE.AND P0, PT, R36, 0x81, PT ;  /* 0x000000812400780c */ /* 0x000fe20003f06270 */
[----:B------:R-:W-:Y:S02]  /*1c950*/  HADD2.F32 R4, -RZ, R4.H0_H0 ;  /* 0x20000004ff047230 */ /* 0x000fe40000004100 */
[----:B------:R-:W-:Y:S01]  /*1c960*/  IMAD R6, R2, UR6, RZ ;  /* 0x0000000602067c24 */ /* 0x000fe2000f8e02ff */
[----:B------:R-:W-:Y:S01]  /*1c970*/  ISETP.LT.OR P3, PT, R0, 0x1, !P0 ;  /* 0x000000010000780c */ /* 0x000fe20004761670 */
[----:B------:R-:W-:-:S04]  /*1c980*/  IMAD.WIDE.U32 R2, R5, UR6, R38 ;  /* 0x0000000605027c25 */ /* 0x000fc8000f8e0026 */
[----:B------:R-:W-:Y:S01]  /*1c990*/  FMUL R4, R4, UR21 ;  /* 0x0000001504047c20 */ /* 0x000fe20008400000 */
[----:B------:R-:W-:Y:S01]  /*1c9a0*/  IMAD R5, R5, UR7, R6 ;  /* 0x0000000705057c24 */ /* 0x000fe2000f8e0206 */
[----:B------:R-:W-:-:S04]  /*1c9b0*/  IADD3 R2, P2, R2, UR8, RZ ;  /* 0x0000000802027c10 */ /* 0x000fc8000ff5e0ff */
[----:B------:R-:W-:Y:S01]  /*1c9c0*/  IADD3.X R3, R3, UR9, R5, P2, !PT ;  /* 0x0000000903037c10 */ /* 0x000fe200097fe405 */
[----:B------:R-:W-:-:S05]  /*1c9d0*/  FFMA R4, R7, UR20, R4 ;  /* 0x0000001407047c23 */ /* 0x000fca0008000004 */
[----:B------:R-:W-:Y:S02]  /*1c9e0*/  F2FP.SATFINITE.E4M3.F32.PACK_AB_MERGE_C R7, RZ, R4, RZ ;  /* 0x00000004ff07723e */ /* 0x000fe400048070ff */
[----:B------:R-:W-:-:S03]  /*1c9f0*/  PRMT R4, RZ, 0x7610, R4 ;  /* 0x00007610ff047816 */ /* 0x000fc60000000004 */
[----:B------:R0:W-:Y:S01]  /*1ca00*/  @!P1 STG.E.U8 desc[UR14][R26.64+0xf9], R7 ;  /* 0x0000f9071a009986 */ /* 0x0001e2000c10110e */
[----:B------:R-:W-:Y:S05]  /*1ca10*/  @P3 BRA `(.L_x_290) ;  /* 0x0000000000043947 */ /* 0x000fea0003800000 */
[----:B------:R2:W5:Y:S02]  /*1ca20*/  LDG.E.U8 R4, desc[UR14][R2.64] ;  /* 0x0000000e02047981 */ /* 0x000564000c1e1100 */
.L_x_290:
[----:B------:R-:W-:Y:S05]  /*1ca30*/  BSYNC B1 ;  /* 0x0000000000017941 */ /* 0x000fea0003800000 */
.L_x_289:
[----:B------:R-:W3:Y:S01]  /*1ca40*/  LDL.LU R5, [R1+0x270] ;  /* 0x0002700001057983 */ /* 0x000ee20000300800 */
        /* <DEDUP_REMOVED lines=12> */
.L_x_292:
[----:B------:R-:W-:Y:S05]  /*1cb10*/  BSYNC B1 ;  /* 0x0000000000017941 */ /* 0x000fea0003800000 */
.L_x_291:
[----:B---3--:R-:W3:Y:S01]  /*1cb20*/  LDL.LU R5, [R1+0x274] ;  /* 0x0002740001057983 */ /* 0x008ee20000300800 */
[----:B-----5:R-:W-:Y:S01]  /*1cb30*/  LOP3.LUT R4, R4, 0xff, RZ, 0xc0, !PT ;  /* 0x000000ff04047812 */ /* 0x020fe200078ec0ff */
[----:B------:R-:W-:Y:S01]  /*1cb40*/  BSSY B1, `(.L_x_293) ;  /* 0x0000013000017945 */ /* 0x000fe20003800000 */
[----:B0-----:R-:W-:Y:S02]  /*1cb50*/  IADD3 R7, P1, R34, 0x88, RZ ;  /* 0x0000008822077810 */ /* 0x001fe40007f3e0ff */
[----:B------:R-:W-:Y:S02]  /*1cb60*/  F2FP.F16.E4M3.UNPACK_B R4, R4 ;  /* 0x00000004ff04723e */ /* 0x000fe400020006ff */
[----:B------:R-:W-:Y:S01]  /*1cb70*/  PRMT R6, RZ, 0x7610, R6 ;  /* 0x00007610ff067816 */ /* 0x000fe20000000006 */
[----:B------:R-:W-:Y:S01]  /*1cb80*/  IMAD.X R34, RZ, RZ, R35, P1 ;  /* 0x000000ffff227224 */ /* 0x000fe200008e0623 */
[----:B------:R-:W-:Y:S01]  /*1cb90*/  ISETP.GE.AND P1, PT, R36, 0x89, PT ;  /* 0x000000892400780c */ /* 0x000fe20003f26270 */
[----:B------:R-:W-:-:S02]  /*1cba0*/  HADD2.F32 R4, -RZ, R4.H0_H0 ;  /* 0x20000004ff047230 */ /* 0x000fc40000004100 */
[----:B------:R-:W-:Y:S01]  /*1cbb0*/  IMAD R34, R34, UR6, RZ ;  /* 0x0000000622227c24 */ /* 0x000fe2000f8e02ff */
[----:B------:R-:W-:Y:S01]  /*1cbc0*/  ISETP.LT.OR P5, PT, R0, 0x1, !P1 ;  /* 0x000000010000780c */ /* 0x000fe20004fa1670 */
[----:B------:R-:W-:-:S04]  /*1cbd0*/  IMAD.WIDE.U32 R38, R7, UR6, R38 ;  /* 0x0000000607267c25 */ /* 0x000fc8000f8e0026 */
[----:B------:R-:W-:Y:S01]  /*1cbe0*/  FMUL R4, R4, UR21 ;  /* 0x0000001504047c20 */ /* 0x000fe20008400000 */
[----:B------:R-:W-:-:S03]  /*1cbf0*/  IMAD R7, R7, UR7, R34 ;  /* 0x0000000707077c24 */ /* 0x000fc6000f8e0222 */
[----:B---3--:R-:W-:Y:S01]  /*1cc00*/  FFMA R5, R5, UR20, R4 ;  /* 0x0000001405057c23 */ /* 0x008fe20008000004 */
[----:B------:R-:W-:-:S04]  /*1cc10*/  IADD3 R4, P3, R38, UR8, RZ ;  /* 0x0000000826047c10 */ /* 0x000fc8000ff7e0ff */
[----:B------:R-:W-:Y:S02]  /*1cc20*/  F2FP.SATFINITE.E4M3.F32.PACK_AB_MERGE_C R9, RZ, R5, RZ ;  /* 0x00000005ff09723e */ /* 0x000fe400048070ff */
[----:B------:R-:W-:-:S03]  /*1cc30*/  IADD3.X R5, R39, UR9, R7, P3, !PT ;  /* 0x0000000927057c10 */ /* 0x000fc60009ffe407 */
[----:B------:R0:W-:Y:S01]  /*1cc40*/  @!P2 STG.E.U8 desc[UR14][R30.64+0x1], R9 ;  /* 0x000001091e00a986 */ /* 0x0001e2000c10110e */
[----:B------:R-:W-:Y:S05]  /*1cc50*/  @P5 BRA `(.L_x_294) ;  /* 0x0000000000045947 */ /* 0x000fea0003800000 */
[----:B------:R3:W5:Y:S02]  /*1cc60*/  LDG.E.U8 R6, desc[UR14][R4.64] ;  /* 0x0000000e04067981 */ /* 0x000764000c1e1100 */
.L_x_294:
[----:B------:R-:W-:Y:S05]  /*1cc70*/  BSYNC B1 ;  /* 0x0000000000017941 */ /* 0x000fea0003800000 */
.L_x_293:
[----:B------:R-:W2:Y:S01]  /*1cc80*/  LDL.LU R7, [R1+0x278] ;  /* 0x0002780001077983 */ /* 0x000ea20000300800 */
        /* <DEDUP_REMOVED lines=12> */
.L_x_296:
[----:B------:R-:W-:Y:S05]  /*1cd50*/  BSYNC B1 ;  /* 0x0000000000017941 */ /* 0x000fea0003800000 */
.L_x_295:
[----:B--2---:R-:W2:Y:S01]  /*1cd60*/  LDL.LU R7, [R1+0x27c] ;  /* 0x00027c0001077983 */ /* 0x004ea20000300800 */
        /* <DEDUP_REMOVED lines=12> */
.L_x_298:
[----:B------:R-:W-:Y:S05]  /*1ce30*/  BSYNC B1 ;  /* 0x0000000000017941 */ /* 0x000fea0003800000 */
.L_x_297:
        /* <DEDUP_REMOVED lines=13> */
.L_x_300:
[----:B------:R-:W-:Y:S05]  /*1cf10*/  BSYNC B1 ;  /* 0x0000000000017941 */ /* 0x000fea0003800000 */
.L_x_299:
        /* <DEDUP_REMOVED lines=13> */
.L_x_302:
[----:B------:R-:W-:Y:S05]  /*1cff0*/  BSYNC B1 ;  /* 0x0000000000017941 */ /* 0x000fea0003800000 */
.L_x_301:
        /* <DEDUP_REMOVED lines=13> */
.L_x_304:
[----:B------:R-:W-:Y:S05]  /*1d0d0*/  BSYNC B1 ;  /* 0x0000000000017941 */ /* 0x000fea0003800000 */
.L_x_303:
        /* <DEDUP_REMOVED lines=13> */
.L_x_306:
[----:B------:R-:W-:Y:S05]  /*1d1b0*/  BSYNC B1 ;  /* 0x0000000000017941 */ /* 0x000fea0003800000 */
.L_x_305:
        /* <DEDUP_REMOVED lines=13> */
.L_x_308:
[----:B------:R-:W-:Y:S05]  /*1d290*/  BSYNC B1 ;  /* 0x0000000000017941 */ /* 0x000fea0003800000 */
.L_x_307:
        /* <DEDUP_REMOVED lines=13> */
.L_x_310:
[----:B------:R-:W-:Y:S05]  /*1d370*/  BSYNC B1 ;  /* 0x0000000000017941 */ /* 0x000fea0003800000 */
.L_x_309:
        /* <DEDUP_REMOVED lines=13> */
.L_x_312:
[----:B------:R-:W-:Y:S05]  /*1d450*/  BSYNC B1 ;  /* 0x0000000000017941 */ /* 0x000fea0003800000 */
.L_x_311:
        /* <DEDUP_REMOVED lines=13> */
.L_x_314:
[----:B------:R-:W-:Y:S05]  /*1d530*/  BSYNC B1 ;  /* 0x0000000000017941 */ /* 0x000fea0003800000 */
.L_x_313:
        /* <DEDUP_REMOVED lines=13> */
.L_x_316:
[----:B------:R-:W-:Y:S05]  /*1d610*/  BSYNC B1 ;  /* 0x0000000000017941 */ /* 0x000fea0003800000 */
.L_x_315:
        /* <DEDUP_REMOVED lines=13> */
.L_x_318:
[----:B------:R-:W-:Y:S05]  /*1d6f0*/  BSYNC B1 ;  /* 0x0000000000017941 */ /* 0x000fea0003800000 */
.L_x_317:
        /* <DEDUP_REMOVED lines=13> */
.L_x_320:
[----:B------:R-:W-:Y:S05]  /*1d7d0*/  BSYNC B1 ;  /* 0x0000000000017941 */ /* 0x000fea0003800000 */
.L_x_319:
        /* <DEDUP_REMOVED lines=13> */
.L_x_322:
[----:B------:R-:W-:Y:S05]  /*1d8b0*/  BSYNC B1 ;  /* 0x0000000000017941 */ /* 0x000fea0003800000 */
.L_x_321:
        /* <DEDUP_REMOVED lines=13> */
.L_x_324:
[----:B------:R-:W-:Y:S05]  /*1d990*/  BSYNC B1 ;  /* 0x0000000000017941 */ /* 0x000fea0003800000 */
.L_x_323:
        /* <DEDUP_REMOVED lines=13> */
.L_x_326:
[----:B------:R-:W-:Y:S05]  /*1da70*/  BSYNC B1 ;  /* 0x0000000000017941 */ /* 0x000fea0003800000 */
.L_x_325:
        /* <DEDUP_REMOVED lines=13> */
.L_x_328:
[----:B------:R-:W-:Y:S05]  /*1db50*/  BSYNC B1 ;  /* 0x0000000000017941 */ /* 0x000fea0003800000 */
.L_x_327:
        /* <DEDUP_REMOVED lines=13> */
.L_x_330:
[----:B------:R-:W-:Y:S05]  /*1dc30*/  BSYNC B1 ;  /* 0x0000000000017941 */ /* 0x000fea0003800000 */
.L_x_329:
        /* <DEDUP_REMOVED lines=13> */
.L_x_332:
[----:B------:R-:W-:Y:S05]  /*1dd10*/  BSYNC B1 ;  /* 0x0000000000017941 */ /* 0x000fea0003800000 */
.L_x_331:
        /* <DEDUP_REMOVED lines=13> */
.L_x_334:
[----:B------:R-:W-:Y:S05]  /*1ddf0*/  BSYNC B1 ;  /* 0x0000000000017941 */ /* 0x000fea0003800000 */
.L_x_333:
        /* <DEDUP_REMOVED lines=13> */
.L_x_336:
[----:B------:R-:W-:Y:S05]  /*1ded0*/  BSYNC B1 ;  /* 0x0000000000017941 */ /* 0x000fea0003800000 */
.L_x_335:
        /* <DEDUP_REMOVED lines=13> */
.L_x_338:
[----:B------:R-:W-:Y:S05]  /*1dfb0*/  BSYNC B1 ;  /* 0x0000000000017941 */ /* 0x000fea0003800000 */
.L_x_337:
        /* <DEDUP_REMOVED lines=13> */
.L_x_340:
[----:B------:R-:W-:Y:S05]  /*1e090*/  BSYNC B1 ;  /* 0x0000000000017941 */ /* 0x000fea0003800000 */
.L_x_339:
        /* <DEDUP_REMOVED lines=13> */
.L_x_342:
[----:B------:R-:W-:Y:S05]  /*1e170*/  BSYNC B1 ;  /* 0x0000000000017941 */ /* 0x000fea0003800000 */
.L_x_341:
        /* <DEDUP_REMOVED lines=13> */
.L_x_344:
[----:B------:R-:W-:Y:S05]  /*1e250*/  BSYNC B1 ;  /* 0x0000000000017941 */ /* 0x000fea0003800000 */
.L_x_343:
        /* <DEDUP_REMOVED lines=13> */
.L_x_346:
[----:B------:R-:W-:Y:S05]  /*1e330*/  BSYNC B1 ;  /* 0x0000000000017941 */ /* 0x000fea0003800000 */
.L_x_345:
        /* <DEDUP_REMOVED lines=13> */
.L_x_348:
[----:B------:R-:W-:Y:S05]  /*1e410*/  BSYNC B1 ;  /* 0x0000000000017941 */ /* 0x000fea0003800000 */
.L_x_347:
        /* <DEDUP_REMOVED lines=13> */
.L_x_350:
[----:B------:R-:W-:Y:S05]  /*1e4f0*/  BSYNC B1 ;  /* 0x0000000000017941 */ /* 0x000fea0003800000 */
.L_x_349:
        /* <DEDUP_REMOVED lines=13> */
.L_x_352:
[----:B------:R-:W-:Y:S05]  /*1e5d0*/  BSYNC B1 ;  /* 0x0000000000017941 */ /* 0x000fea0003800000 */
.L_x_351:
        /* <DEDUP_REMOVED lines=13> */
.L_x_354:
[----:B------:R-:W-:Y:S05]  /*1e6b0*/  BSYNC B1 ;  /* 0x0000000000017941 */ /* 0x000fea0003800000 */
.L_x_353:
        /* <DEDUP_REMOVED lines=13> */
.L_x_356:
[----:B------:R-:W-:Y:S05]  /*1e790*/  BSYNC B1 ;  /* 0x0000000000017941 */ /* 0x000fea0003800000 */
.L_x_355:
        /* <DEDUP_REMOVED lines=13> */
.L_x_358:
[----:B------:R-:W-:Y:S05]  /*1e870*/  BSYNC B1 ;  /* 0x0000000000017941 */ /* 0x000fea0003800000 */
.L_x_357:
        /* <DEDUP_REMOVED lines=13> */
.L_x_360:
[----:B------:R-:W-:Y:S05]  /*1e950*/  BSYNC B1 ;  /* 0x0000000000017941 */ /* 0x000fea0003800000 */
.L_x_359:
        /* <DEDUP_REMOVED lines=13> */
.L_x_362:
[----:B------:R-:W-:Y:S05]  /*1ea30*/  BSYNC B1 ;  /* 0x0000000000017941 */ /* 0x000fea0003800000 */
.L_x_361:
        /* <DEDUP_REMOVED lines=13> */
.L_x_364:
[----:B------:R-:W-:Y:S05]  /*1eb10*/  BSYNC B1 ;  /* 0x0000000000017941 */ /* 0x000fea0003800000 */
.L_x_363:
        /* <DEDUP_REMOVED lines=13> */
.L_x_366:
[----:B------:R-:W-:Y:S05]  /*1ebf0*/  BSYNC B1 ;  /* 0x0000000000017941 */ /* 0x000fea0003800000 */
.L_x_365:
        /* <DEDUP_REMOVED lines=13> */
.L_x_368:
[----:B------:R-:W-:Y:S05]  /*1ecd0*/  BSYNC B1 ;  /* 0x0000000000017941 */ /* 0x000fea0003800000 */
.L_x_367:
        /* <DEDUP_REMOVED lines=13> */
.L_x_370:
[----:B------:R-:W-:Y:S05]  /*1edb0*/  BSYNC B1 ;  /* 0x0000000000017941 */ /* 0x000fea0003800000 */
.L_x_369:
        /* <DEDUP_REMOVED lines=13> */
.L_x_372:
[----:B------:R-:W-:Y:S05]  /*1ee90*/  BSYNC B1 ;  /* 0x0000000000017941 */ /* 0x000fea0003800000 */
.L_x_371:
        /* <DEDUP_REMOVED lines=13> */
.L_x_374:
[----:B------:R-:W-:Y:S05]  /*1ef70*/  BSYNC B1 ;  /* 0x0000000000017941 */ /* 0x000fea0003800000 */
.L_x_373:
        /* <DEDUP_REMOVED lines=13> */
.L_x_376:
[----:B------:R-:W-:Y:S05]  /*1f050*/  BSYNC B1 ;  /* 0x0000000000017941 */ /* 0x000fea0003800000 */
.L_x_375:
        /* <DEDUP_REMOVED lines=13> */
.L_x_378:
[----:B------:R-:W-:Y:S05]  /*1f130*/  BSYNC B1 ;  /* 0x0000000000017941 */ /* 0x000fea0003800000 */
.L_x_377:
        /* <DEDUP_REMOVED lines=13> */
.L_x_380:
[----:B------:R-:W-:Y:S05]  /*1f210*/  BSYNC B1 ;  /* 0x0000000000017941 */ /* 0x000fea0003800000 */
.L_x_379:
        /* <DEDUP_REMOVED lines=13> */
.L_x_382:
[----:B------:R-:W-:Y:S05]  /*1f2f0*/  BSYNC B1 ;  /* 0x0000000000017941 */ /* 0x000fea0003800000 */
.L_x_381:
        /* <DEDUP_REMOVED lines=13> */
.L_x_384:
[----:B------:R-:W-:Y:S05]  /*1f3d0*/  BSYNC B1 ;  /* 0x0000000000017941 */ /* 0x000fea0003800000 */
.L_x_383:
        /* <DEDUP_REMOVED lines=13> */
.L_x_386:
[----:B------:R-:W-:Y:S05]  /*1f4b0*/  BSYNC B1 ;  /* 0x0000000000017941 */ /* 0x000fea0003800000 */
.L_x_385:
        /* <DEDUP_REMOVED lines=13> */
.L_x_388:
[----:B------:R-:W-:Y:S05]  /*1f590*/  BSYNC B1 ;  /* 0x0000000000017941 */ /* 0x000fea0003800000 */
.L_x_387:
        /* <DEDUP_REMOVED lines=13> */
.L_x_390:
[----:B------:R-:W-:Y:S05]  /*1f670*/  BSYNC B1 ;  /* 0x0000000000017941 */ /* 0x000fea0003800000 */
.L_x_389:
        /* <DEDUP_REMOVED lines=13> */
.L_x_392:
[----:B------:R-:W-:Y:S05]  /*1f750*/  BSYNC B1 ;  /* 0x0000000000017941 */ /* 0x000fea0003800000 */
.L_x_391:
        /* <DEDUP_REMOVED lines=13> */
.L_x_394:
[----:B------:R-:W-:Y:S05]  /*1f830*/  BSYNC B1 ;  /* 0x0000000000017941 */ /* 0x000fea0003800000 */
.L_x_393:
        /* <DEDUP_REMOVED lines=13> */
.L_x_396:
[----:B------:R-:W-:Y:S05]  /*1f910*/  BSYNC B1 ;  /* 0x0000000000017941 */ /* 0x000fea0003800000 */
.L_x_395:
        /* <DEDUP_REMOVED lines=13> */
.L_x_398:
[----:B------:R-:W-:Y:S05]  /*1f9f0*/  BSYNC B1 ;  /* 0x0000000000017941 */ /* 0x000fea0003800000 */
.L_x_397:
        /* <DEDUP_REMOVED lines=13> */
.L_x_400:
[----:B------:R-:W-:Y:S05]  /*1fad0*/  BSYNC B1 ;  /* 0x0000000000017941 */ /* 0x000fea0003800000 */
.L_x_399:
        /* <DEDUP_REMOVED lines=13> */
.L_x_402:
[----:B------:R-:W-:Y:S05]  /*1fbb0*/  BSYNC B1 ;  /* 0x0000000000017941 */ /* 0x000fea0003800000 */
.L_x_401:
        /* <DEDUP_REMOVED lines=13> */
.L_x_404:
[----:B------:R-:W-:Y:S05]  /*1fc90*/  BSYNC B1 ;  /* 0x0000000000017941 */ /* 0x000fea0003800000 */
.L_x_403:
        /* <DEDUP_REMOVED lines=13> */
.L_x_406:
[----:B------:R-:W-:Y:S05]  /*1fd70*/  BSYNC B1 ;  /* 0x0000000000017941 */ /* 0x000fea0003800000 */
.L_x_405:
        /* <DEDUP_REMOVED lines=13> */
.L_x_408:
[----:B------:R-:W-:Y:S05]  /*1fe50*/  BSYNC B1 ;  /* 0x0000000000017941 */ /* 0x000fea0003800000 */
.L_x_407:
        /* <DEDUP_REMOVED lines=13> */
.L_x_410:
[----:B------:R-:W-:Y:S05]  /*1ff30*/  BSYNC B1 ;  /* 0x0000000000017941 */ /* 0x000fea0003800000 */
.L_x_409:
        /* <DEDUP_REMOVED lines=13> */
.L_x_412:
[----:B------:R-:W-:Y:S05]  /*20010*/  BSYNC B1 ;  /* 0x0000000000017941 */ /* 0x000fea0003800000 */
.L_x_411:
        /* <DEDUP_REMOVED lines=13> */
.L_x_414:
[----:B------:R-:W-:Y:S05]  /*200f0*/  BSYNC B1 ;  /* 0x0000000000017941 */ /* 0x000fea0003800000 */
.L_x_413:
        /* <DEDUP_REMOVED lines=13> */
.L_x_416:
[----:B------:R-:W-:Y:S05]  /*201d0*/  BSYNC B1 ;  /* 0x0000000000017941 */ /* 0x000fea0003800000 */
.L_x_415:
        /* <DEDUP_REMOVED lines=13> */
.L_x_418:
[----:B------:R-:W-:Y:S05]  /*202b0*/  BSYNC B1 ;  /* 0x0000000000017941 */ /* 0x000fea0003800000 */
.L_x_417:
        /* <DEDUP_REMOVED lines=13> */
.L_x_420:
[----:B------:R-:W-:Y:S05]  /*20390*/  BSYNC B1 ;  /* 0x0000000000017941 */ /* 0x000fea0003800000 */
.L_x_419:
        /* <DEDUP_REMOVED lines=13> */
.L_x_422:
[----:B------:R-:W-:Y:S05]  /*20470*/  BSYNC B1 ;  /* 0x0000000000017941 */ /* 0x000fea0003800000 */
.L_x_421:
        /* <DEDUP_REMOVED lines=13> */
.L_x_424:
[----:B------:R-:W-:Y:S05]  /*20550*/  BSYNC B1 ;  /* 0x0000000000017941 */ /* 0x000fea0003800000 */
.L_x_423:
        /* <DEDUP_REMOVED lines=13> */
.L_x_426:
[----:B------:R-:W-:Y:S05]  /*20630*/  BSYNC B1 ;  /* 0x0000000000017941 */ /* 0x000fea0003800000 */
.L_x_425:
        /* <DEDUP_REMOVED lines=13> */
.L_x_428:
[----:B------:R-:W-:Y:S05]  /*20710*/  BSYNC B1 ;  /* 0x0000000000017941 */ /* 0x000fea0003800000 */
.L_x_427:
        /* <DEDUP_REMOVED lines=13> */
.L_x_430:
[----:B------:R-:W-:Y:S05]  /*207f0*/  BSYNC B1 ;  /* 0x0000000000017941 */ /* 0x000fea0003800000 */
.L_x_429:
        /* <DEDUP_REMOVED lines=13> */
.L_x_432:
[----:B------:R-:W-:Y:S05]  /*208d0*/  BSYNC B1 ;  /* 0x0000000000017941 */ /* 0x000fea0003800000 */
.L_x_431:
        /* <DEDUP_REMOVED lines=13> */
.L_x_434:
[----:B------:R-:W-:Y:S05]  /*209b0*/  BSYNC B1 ;  /* 0x0000000000017941 */ /* 0x000fea0003800000 */
.L_x_433:
        /* <DEDUP_REMOVED lines=13> */
.L_x_436:
[----:B------:R-:W-:Y:S05]  /*20a90*/  BSYNC B1 ;  /* 0x0000000000017941 */ /* 0x000fea0003800000 */
.L_x_435:
        /* <DEDUP_REMOVED lines=13> */
.L_x_438:
[----:B------:R-:W-:Y:S05]  /*20b70*/  BSYNC B1 ;  /* 0x0000000000017941 */ /* 0x000fea0003800000 */
.L_x_437:
        /* <DEDUP_REMOVED lines=13> */
.L_x_440:
[----:B------:R-:W-:Y:S05]  /*20c50*/  BSYNC B1 ;  /* 0x0000000000017941 */ /* 0x000fea0003800000 */
.L_x_439:
        /* <DEDUP_REMOVED lines=13> */
.L_x_442:
[----:B------:R-:W-:Y:S05]  /*20d30*/  BSYNC B1 ;  /* 0x0000000000017941 */ /* 0x000fea0003800000 */
.L_x_441:
        /* <DEDUP_REMOVED lines=13> */
.L_x_444:
[----:B------:R-:W-:Y:S05]  /*20e10*/  BSYNC B1 ;  /* 0x0000000000017941 */ /* 0x000fea0003800000 */
.L_x_443:
        /* <DEDUP_REMOVED lines=13> */
.L_x_446:
[----:B------:R-:W-:Y:S05]  /*20ef0*/  BSYNC B1 ;  /* 0x0000000000017941 */ /* 0x000fea0003800000 */
.L_x_445:
        /* <DEDUP_REMOVED lines=13> */
.L_x_448:
[----:B------:R-:W-:Y:S05]  /*20fd0*/  BSYNC B1 ;  /* 0x0000000000017941 */ /* 0x000fea0003800000 */
.L_x_447:
        /* <DEDUP_REMOVED lines=13> */
.L_x_450:
[----:B------:R-:W-:Y:S05]  /*210b0*/  BSYNC B1 ;  /* 0x0000000000017941 */ /* 0x000fea0003800000 */
.L_x_449:
        /* <DEDUP_REMOVED lines=13> */
.L_x_452:
[----:B------:R-:W-:Y:S05]  /*21190*/  BSYNC B1 ;  /* 0x0000000000017941 */ /* 0x000fea0003800000 */
.L_x_451:
        /* <DEDUP_REMOVED lines=13> */
.L_x_454:
[----:B------:R-:W-:Y:S05]  /*21270*/  BSYNC B1 ;  /* 0x0000000000017941 */ /* 0x000fea0003800000 */
.L_x_453:
        /* <DEDUP_REMOVED lines=13> */
.L_x_456:
[----:B------:R-:W-:Y:S05]  /*21350*/  BSYNC B1 ;  /* 0x0000000000017941 */ /* 0x000fea0003800000 */
.L_x_455:
        /* <DEDUP_REMOVED lines=13> */
.L_x_458:
[----:B------:R-:W-:Y:S05]  /*21430*/  BSYNC B1 ;  /* 0x0000000000017941 */ /* 0x000fea0003800000 */
.L_x_457:
        /* <DEDUP_REMOVED lines=13> */
.L_x_460:
[----:B------:R-:W-:Y:S05]  /*21510*/  BSYNC B1 ;  /* 0x0000000000017941 */ /* 0x000fea0003800000 */
.L_x_459:
        /* <DEDUP_REMOVED lines=13> */
.L_x_462:
[----:B------:R-:W-:Y:S05]  /*215f0*/  BSYNC B1 ;  /* 0x0000000000017941 */ /* 0x000fea0003800000 */
.L_x_461:
        /* <DEDUP_REMOVED lines=13> */
.L_x_464:
[----:B------:R-:W-:Y:S05]  /*216d0*/  BSYNC B1 ;  /* 0x0000000000017941 */ /* 0x000fea0003800000 */
.L_x_463:
        /* <DEDUP_REMOVED lines=13> */
.L_x_466:
[----:B------:R-:W-:Y:S05]  /*217b0*/  BSYNC B1 ;  /* 0x0000000000017941 */ /* 0x000fea0003800000 */
.L_x_465:
        /* <DEDUP_REMOVED lines=13> */
.L_x_468:
[----:B------:R-:W-:Y:S05]  /*21890*/  BSYNC B1 ;  /* 0x0000000000017941 */ /* 0x000fea0003800000 */
.L_x_467:
        /* <DEDUP_REMOVED lines=13> */
.L_x_470:
[----:B------:R-:W-:Y:S05]  /*21970*/  BSYNC B1 ;  /* 0x0000000000017941 */ /* 0x000fea0003800000 */
.L_x_469:
        /* <DEDUP_REMOVED lines=13> */
.L_x_472:
[----:B------:R-:W-:Y:S05]  /*21a50*/  BSYNC B1 ;  /* 0x0000000000017941 */ /* 0x000fea0003800000 */
.L_x_471:
        /* <DEDUP_REMOVED lines=13> */
.L_x_474:
[----:B------:R-:W-:Y:S05]  /*21b30*/  BSYNC B1 ;  /* 0x0000000000017941 */ /* 0x000fea0003800000 */
.L_x_473:
        /* <DEDUP_REMOVED lines=13> */
.L_x_476:
[----:B------:R-:W-:Y:S05]  /*21c10*/  BSYNC B1 ;  /* 0x0000000000017941 */ /* 0x000fea0003800000 */
.L_x_475:
        /* <DEDUP_REMOVED lines=13> */
.L_x_478:
[----:B------:R-:W-:Y:S05]  /*21cf0*/  BSYNC B1 ;  /* 0x0000000000017941 */ /* 0x000fea0003800000 */
.L_x_477:
        /* <DEDUP_REMOVED lines=13> */
.L_x_480:
[----:B------:R-:W-:Y:S05]  /*21dd0*/  BSYNC B1 ;  /* 0x0000000000017941 */ /* 0x000fea0003800000 */
.L_x_479:
        /* <DEDUP_REMOVED lines=13> */
.L_x_482:
[----:B------:R-:W-:Y:S05]  /*21eb0*/  BSYNC B1 ;  /* 0x0000000000017941 */ /* 0x000fea0003800000 */
.L_x_481:
        /* <DEDUP_REMOVED lines=13> */
.L_x_484:
[----:B------:R-:W-:Y:S05]  /*21f90*/  BSYNC B1 ;  /* 0x0000000000017941 */ /* 0x000fea0003800000 */
.L_x_483:
        /* <DEDUP_REMOVED lines=13> */
.L_x_486:
[----:B------:R-:W-:Y:S05]  /*22070*/  BSYNC B1 ;  /* 0x0000000000017941 */ /* 0x000fea0003800000 */
.L_x_485:
        /* <DEDUP_REMOVED lines=13> */
.L_x_488:
[----:B------:R-:W-:Y:S05]  /*22150*/  BSYNC B1 ;  /* 0x0000000000017941 */ /* 0x000fea0003800000 */
.L_x_487:
        /* <DEDUP_REMOVED lines=13> */
.L_x_490:
[----:B------:R-:W-:Y:S05]  /*22230*/  BSYNC B1 ;  /* 0x0000000000017941 */ /* 0x000fea0003800000 */
.L_x_489:
        /* <DEDUP_REMOVED lines=13> */
.L_x_492:
[----:B------:R-:W-:Y:S05]  /*22310*/  BSYNC B1 ;  /* 0x0000000000017941 */ /* 0x000fea0003800000 */
.L_x_491:
        /* <DEDUP_REMOVED lines=13> */
.L_x_494:
[----:B------:R-:W-:Y:S05]  /*223f0*/  BSYNC B1 ;  /* 0x0000000000017941 */ /* 0x000fea0003800000 */
.L_x_493:
        /* <DEDUP_REMOVED lines=13> */
.L_x_496:
[----:B------:R-:W-:Y:S05]  /*224d0*/  BSYNC B1 ;  /* 0x0000000000017941 */ /* 0x000fea0003800000 */
.L_x_495:
        /* <DEDUP_REMOVED lines=13> */
.L_x_498:
[----:B------:R-:W-:Y:S05]  /*225b0*/  BSYNC B1 ;  /* 0x0000000000017941 */ /* 0x000fea0003800000 */
.L_x_497:
        /* <DEDUP_REMOVED lines=13> */
.L_x_500:
[----:B------:R-:W-:Y:S05]  /*22690*/  BSYNC B1 ;  /* 0x0000000000017941 */ /* 0x000fea0003800000 */
.L_x_499:
        /* <DEDUP_REMOVED lines=13> */
.L_x_502:
[----:B------:R-:W-:Y:S05]  /*22770*/  BSYNC B1 ;  /* 0x0000000000017941 */ /* 0x000fea0003800000 */
.L_x_501:
        /* <DEDUP_REMOVED lines=13> */
.L_x_504:
[----:B------:R-:W-:Y:S05]  /*22850*/  BSYNC B1 ;  /* 0x0000000000017941 */ /* 0x000fea0003800000 */
.L_x_503:
        /* <DEDUP_REMOVED lines=13> */
.L_x_506:
[----:B------:R-:W-:Y:S05]  /*22930*/  BSYNC B1 ;  /* 0x0000000000017941 */ /* 0x000fea0003800000 */
.L_x_505:
        /* <DEDUP_REMOVED lines=13> */
.L_x_508:
[----:B------:R-:W-:Y:S05]  /*22a10*/  BSYNC B1 ;  /* 0x0000000000017941 */ /* 0x000fea0003800000 */
.L_x_507:
        /* <DEDUP_REMOVED lines=13> */
.L_x_510:
[----:B------:R-:W-:Y:S05]  /*22af0*/  BSYNC B1 ;  /* 0x0000000000017941 */ /* 0x000fea0003800000 */
.L_x_509:
        /* <DEDUP_REMOVED lines=13> */
.L_x_512:
[----:B------:R-:W-:Y:S05]  /*22bd0*/  BSYNC B1 ;  /* 0x0000000000017941 */ /* 0x000fea0003800000 */
.L_x_511:
        /* <DEDUP_REMOVED lines=13> */
.L_x_514:
[----:B------:R-:W-:Y:S05]  /*22cb0*/  BSYNC B1 ;  /* 0x0000000000017941 */ /* 0x000fea0003800000 */
.L_x_513:
        /* <DEDUP_REMOVED lines=13> */
.L_x_516:
[----:B------:R-:W-:Y:S05]  /*22d90*/  BSYNC B1 ;  /* 0x0000000000017941 */ /* 0x000fea0003800000 */
.L_x_515:
        /* <DEDUP_REMOVED lines=13> */
.L_x_518:
[----:B------:R-:W-:Y:S05]  /*22e70*/  BSYNC B1 ;  /* 0x0000000000017941 */ /* 0x000fea0003800000 */
.L_x_517:
        /* <DEDUP_REMOVED lines=13> */
.L_x_520:
[----:B------:R-:W-:Y:S05]  /*22f50*/  BSYNC B1 ;  /* 0x0000000000017941 */ /* 0x000fea0003800000 */
.L_x_519:
        /* <DEDUP_REMOVED lines=13> */
.L_x_522:
[----:B------:R-:W-:Y:S05]  /*23030*/  BSYNC B1 ;  /* 0x0000000000017941 */ /* 0x000fea0003800000 */
.L_x_521:
        /* <DEDUP_REMOVED lines=13> */
.L_x_524:
[----:B------:R-:W-:Y:S05]  /*23110*/  BSYNC B1 ;  /* 0x0000000000017941 */ /* 0x000fea0003800000 */
.L_x_523:
        /* <DEDUP_REMOVED lines=13> */
.L_x_526:
[----:B------:R-:W-:Y:S05]  /*231f0*/  BSYNC B1 ;  /* 0x0000000000017941 */ /* 0x000fea0003800000 */
.L_x_525:
        /* <DEDUP_REMOVED lines=13> */
.L_x_528:
[----:B------:R-:W-:Y:S05]  /*232d0*/  BSYNC B1 ;  /* 0x0000000000017941 */ /* 0x000fea0003800000 */
.L_x_527:
        /* <DEDUP_REMOVED lines=13> */
.L_x_530:
[----:B------:R-:W-:Y:S05]  /*233b0*/  BSYNC B1 ;  /* 0x0000000000017941 */ /* 0x000fea0003800000 */
.L_x_529:
        /* <DEDUP_REMOVED lines=13> */
.L_x_532:
[----:B------:R-:W-:Y:S05]  /*23490*/  BSYNC B1 ;  /* 0x0000000000017941 */ /* 0x000fea0003800000 */
.L_x_531:
        /* <DEDUP_REMOVED lines=13> */
.L_x_534:
[----:B------:R-:W-:Y:S05]  /*23570*/  BSYNC B1 ;  /* 0x0000000000017941 */ /* 0x000fea0003800000 */
.L_x_533:
        /* <DEDUP_REMOVED lines=13> */
.L_x_536:
[----:B------:R-:W-:Y:S05]  /*23650*/  BSYNC B1 ;  /* 0x0000000000017941 */ /* 0x000fea0003800000 */
.L_x_535:
        /* <DEDUP_REMOVED lines=13> */
.L_x_538:
[----:B------:R-:W-:Y:S05]  /*23730*/  BSYNC B1 ;  /* 0x0000000000017941 */ /* 0x000fea0003800000 */
.L_x_537:
        /* <DEDUP_REMOVED lines=13> */
.L_x_540:
[----:B------:R-:W-:Y:S05]  /*23810*/  BSYNC B1 ;  /* 0x0000000000017941 */ /* 0x000fea0003800000 */
.L_x_539:
[----:B0---4-:R-:W4:Y:S01]  /*23820*/  LDL.LU R3, [R1+0x464] ;  /* 0x0004640001037983 */ /* 0x011f220000300800 */
[----:B-----5:R-:W-:Y:S01]  /*23830*/  LOP3.LUT R6, R6, 0xff, RZ, 0xc0, !PT ;  /* 0x000000ff06067812 */ /* 0x020fe200078ec0ff */
[----:B------:R-:W-:Y:S01]  /*23840*/  BSSY B1, `(.L_x_541) ;  /* 0x000000b000017945 */ /* 0x000fe20003800000 */
[----:B------:R-:W-:Y:S02]  /*23850*/  ISETP.LT.OR P2, PT, R0, 0xf9, !P1 ;  /* 0x000000f90000780c */ /* 0x000fe40004f41670 */
[----:B------:R-:W-:Y:S02]  /*23860*/  F2FP.F16.E4M3.UNPACK_B R6, R6 ;  /* 0x00000006ff06723e */ /* 0x000fe400020006ff */
[----:B------:R-:W-:-:S03]  /*23870*/  PRMT R2, RZ, 0x7610, R2 ;  /* 0x00007610ff027816 */ /* 0x000fc60000000002 */
[----:B------:R-:W-:-:S05]  /*23880*/  HADD2.F32 R6, -RZ, R6.H0_H0 ;  /* 0x20000006ff067230 */ /* 0x000fca0000004100 */
[----:B------:R-:W-:-:S04]  /*23890*/  FMUL R6, R6, UR21 ;  /* 0x0000001506067c20 */ /* 0x000fc80008400000 */
[----:B----4-:R-:W-:-:S05]  /*238a0*/  FFMA R6, R3, UR20, R6 ;  /* 0x0000001403067c23 */ /* 0x010fca0008000006 */
[----:B------:R-:W-:-:S05]  /*238b0*/  F2FP.SATFINITE.E4M3.F32.PACK_AB_MERGE_C R3, RZ, R6, RZ ;  /* 0x00000006ff03723e */ /* 0x000fca00048070ff */
[----:B------:R0:W-:Y:S01]  /*238c0*/  @!P0 STG.E.U8 desc[UR14][R30.64+0xf9], R3 ;  /* 0x0000f9031e008986 */ /* 0x0001e2000c10110e */
[----:B------:R-:W-:Y:S05]  /*238d0*/  @P2 BRA `(.L_x_542) ;  /* 0x0000000000042947 */ /* 0x000fea0003800000 */
[----:B------:R4:W5:Y:S02]  /*238e0*/  LDG.E.U8 R2, desc[UR14][R4.64+0xf8] ;  /* 0x0000f80e04027981 */ /* 0x000964000c1e1100 */
.L_x_542:
[----:B------:R-:W-:Y:S05]  /*238f0*/  BSYNC B1 ;  /* 0x0000000000017941 */ /* 0x000fea0003800000 */
.L_x_541:
[----:B0-----:R-:W2:Y:S01]  /*23900*/  LDL.LU R3, [R1+0x468] ;  /* 0x0004680001037983 */ /* 0x001ea20000300800 */
[----:B-----5:R-:W-:Y:S01]  /*23910*/  LOP3.LUT R2, R2, 0xff, RZ, 0xc0, !PT ;  /* 0x000000ff02027812 */ /* 0x020fe200078ec0ff */
[----:B------:R-:W-:Y:S01]  /*23920*/  BSSY B1, `(.L_x_543) ;  /* 0x000000b000017945 */ /* 0x000fe20003800000 */
[----:B------:R-:W-:Y:S02]  /*23930*/  ISETP.LT.OR P1, PT, R0, 0xfa, !P1 ;  /* 0x000000fa0000780c */ /* 0x000fe40004f21670 */
[----:B------:R-:W-:Y:S02]  /*23940*/  F2FP.F16.E4M3.UNPACK_B R2, R2 ;  /* 0x00000002ff02723e */ /* 0x000fe400020006ff */
[----:B------:R-:W-:-:S03]  /*23950*/  PRMT R0, RZ, 0x7610, R0 ;  /* 0x00007610ff007816 */ /* 0x000fc60000000000 */
[----:B------:R-:W-:-:S05]  /*23960*/  HADD2.F32 R2, -RZ, R2.H0_H0 ;  /* 0x20000002ff027230 */ /* 0x000fca0000004100 */
[----:B------:R-:W-:-:S04]  /*23970*/  FMUL R2, R2, UR21 ;  /* 0x0000001502027c20 */ /* 0x000fc80008400000 */
[----:B--2---:R-:W-:-:S05]  /*23980*/  FFMA R2, R3, UR20, R2 ;  /* 0x0000001403027c23 */ /* 0x004fca0008000002 */
[----:B------:R-:W-:-:S05]  /*23990*/  F2FP.SATFINITE.E4M3.F32.PACK_AB_MERGE_C R3, RZ, R2, RZ ;  /* 0x00000002ff03723e */ /* 0x000fca00048070ff */
[----:B------:R0:W-:Y:S01]  /*239a0*/  @!P2 STG.E.U8 desc[UR14][R28.64+0xf8], R3 ;  /* 0x0000f8031c00a986 */ /* 0x0001e2000c10110e */
[----:B------:R-:W-:Y:S05]  /*239b0*/  @P1 BRA `(.L_x_544) ;  /* 0x0000000000041947 */ /* 0x000fea0003800000 */
[----:B------:R2:W5:Y:S02]  /*239c0*/  LDG.E.U8 R0, desc[UR14][R4.64+0xf9] ;  /* 0x0000f90e04007981 */ /* 0x000564000c1e1100 */
.L_x_544:
[----:B------:R-:W-:Y:S05]  /*239d0*/  BSYNC B1 ;  /* 0x0000000000017941 */ /* 0x000fea0003800000 */
.L_x_543:
[----:B------:R-:W-:Y:S05]  /*239e0*/  @P1 BRA `(.L_x_545) ;  /* 0x0000004800a41947 */ /* 0x000fea0003800000 */
[----:B------:R-:W2:Y:S01]  /*239f0*/  LDL.LU R2, [R1+0x46c] ;  /* 0x00046c0001027983 */ /* 0x000ea20000300800 */
[----:B-----5:R-:W-:-:S04]  /*23a00*/  LOP3.LUT R0, R0, 0xff, RZ, 0xc0, !PT ;  /* 0x000000ff00007812 */ /* 0x020fc800078ec0ff */
[----:B------:R-:W-:-:S05]  /*23a10*/  F2FP.F16.E4M3.UNPACK_B R0, R0 ;  /* 0x00000000ff00723e */ /* 0x000fca00020006ff */
[----:B------:R-:W-:-:S05]  /*23a20*/  HADD2.F32 R0, -RZ, R0.H0_H0 ;  /* 0x20000000ff007230 */ /* 0x000fca0000004100 */
[----:B------:R-:W-:-:S04]  /*23a30*/  FMUL R0, R0, UR21 ;  /* 0x0000001500007c20 */ /* 0x000fc80008400000 */
[----:B--2---:R-:W-:-:S05]  /*23a40*/  FFMA R0, R2, UR20, R0 ;  /* 0x0000001402007c23 */ /* 0x004fca0008000000 */
[----:B0-----:R-:W-:-:S05]  /*23a50*/  F2FP.SATFINITE.E4M3.F32.PACK_AB_MERGE_C R3, RZ, R0, RZ ;  /* 0x00000000ff03723e */ /* 0x001fca00048070ff */
[----:B------:R0:W-:Y:S01]  /*23a60*/  STG.E.U8 desc[UR14][R28.64+0xf9], R3 ;  /* 0x0000f9031c007986 */ /* 0x0001e2000c10110e */
[----:B------:R-:W-:Y:S05]  /*23a70*/  BRA `(.L_x_545) ;  /* 0x0000004800807947 */ /* 0x000fea0003800000 */
.L_x_32:
[----:B------:R-:W-:Y:S01]  /*23a80*/  ISETP.GE.AND P3, PT, R36, 0x1, PT ;  /* 0x000000012400780c */ /* 0x000fe20003f66270 */
[----:B-----5:R-:W-:Y:S01]  /*23a90*/  FMUL R2, R2, UR20 ;  /* 0x0000001402027c20 */ /* 0x020fe20008400000 */
[----:B------:R-:W3:Y:S02]  /*23aa0*/  LDL.LU R41, [R1+0x200] ;  /* 0x0002000001297983 */ /* 0x000ee40000300800 */
[----:B------:R-:W-:Y:S02]  /*23ab0*/  ISETP.LT.OR P0, PT, R0, 0x1, !P3 ;  /* 0x000000010000780c */ /* 0x000fe40005f01670 */
[----:B------:R-:W-:Y:S01]  /*23ac0*/  F2FP.SATFINITE.E4M3.F32.PACK_AB_MERGE_C R2, RZ, R2, RZ ;  /* 0x00000002ff02723e */ /* 0x000fe200048070ff */
[----:B------:R-:W-:Y:S01]  /*23ad0*/  FMUL R3, R3, UR20 ;  /* 0x0000001403037c20 */ /* 0x000fe20008400000 */
[----:B------:R-:W-:Y:S01]  /*23ae0*/  ISETP.GE.AND P2, PT, R36, 0x9, PT ;  /* 0x000000092400780c */ /* 0x000fe20003f46270 */
[----:B------:R-:W-:Y:S01]  /*23af0*/  FMUL R4, R4, UR20 ;  /* 0x0000001404047c20 */ /* 0x000fe20008400000 */
[----:B------:R-:W-:Y:S01]  /*23b00*/  ISETP.LT.OR P1, PT, R0, 0x9, !P3 ;  /* 0x000000090000780c */ /* 0x000fe20005f21670 */
[----:B------:R-:W-:Y:S01]  /*23b10*/  FMUL R5, R5, UR20 ;  /* 0x0000001405057c20 */ /* 0x000fe20008400000 */
[----:B------:R-:W-:Y:S01]  /*23b20*/  FMUL R6, R6, UR20 ;  /* 0x0000001406067c20 */ /* 0x000fe20008400000 */
[----:B------:R-:W-:Y:S01]  /*23b30*/  FMUL R7, R7, UR20 ;  /* 0x0000001407077c20 */ /* 0x000fe20008400000 */
[----:B------:R-:W-:Y:S01]  /*23b40*/  FMUL R8, R8, UR20 ;  /* 0x0000001408087c20 */ /* 0x000fe20008400000 */
[----:B------:R-:W-:Y:S01]  /*23b50*/  FMUL R9, R9, UR20 ;  /* 0x0000001409097c20 */ /* 0x000fe20008400000 */
[----:B------:R-:W-:Y:S01]  /*23b60*/  FMUL R10, R10, UR20 ;  /* 0x000000140a0a7c20 */ /* 0x000fe20008400000 */
[----:B------:R-:W-:Y:S01]  /*23b70*/  @!P0 STG.E.U8 desc[UR14][R24.64], R2 ;  /* 0x0000000218008986 */ /* 0x000fe2000c10110e */
[----:B------:R-:W-:-:S02]  /*23b80*/  ISETP.LT.OR P0, PT, R0, 0x2, !P3 ;  /* 0x000000020000780c */ /* 0x000fc40005f01670 */
[----:B------:R-:W-:Y:S01]  /*23b90*/  F2FP.SATFINITE.E4M3.F32.PACK_AB_MERGE_C R3, RZ, R3, RZ ;  /* 0x00000003ff03723e */ /* 0x000fe200048070ff */
[----:B------:R-:W-:Y:S01]  /*23ba0*/  FMUL R11, R11, UR20 ;  /* 0x000000140b0b7c20 */ /* 0x000fe20008400000 */
[----:B------:R-:W-:Y:S01]  /*23bb0*/  F2FP.SATFINITE.E4M3.F32.PACK_AB_MERGE_C R4, RZ, R4, RZ ;  /* 0x00000004ff04723e */ /* 0x000fe200048070ff */
[----:B------:R-:W-:Y:S01]  /*23bc0*/  FMUL R12, R12, UR20 ;  /* 0x000000140c0c7c20 */ /* 0x000fe20008400000 */
[----:B------:R-:W-:Y:S01]  /*23bd0*/  FMUL R13, R13, UR20 ;  /* 0x000000140d0d7c20 */ /* 0x000fe20008400000 */
[----:B------:R-:W-:Y:S01]  /*23be0*/  FMUL R14, R14, UR20 ;  /* 0x000000140e0e7c20 */ /* 0x000fe20008400000 */
[----:B------:R-:W-:Y:S01]  /*23bf0*/  FMUL R15, R15, UR20 ;  /* 0x000000140f0f7c20 */ /* 0x000fe20008400000 */
[----:B------:R-:W-:Y:S01]  /*23c00*/  FMUL R16, R16, UR20 ;  /* 0x0000001410107c20 */ /* 0x000fe20008400000 */
[----:B------:R-:W4:Y:S04]  /*23c10*/  LDL.LU R39, [R1+0x204] ;  /* 0x0002040001277983 */ /* 0x000f280000300800 */
[----:B------:R0:W-:Y:S01]  /*23c20*/  @!P0 STG.E.U8 desc[UR14][R24.64+0x1], R3 ;  /* 0x0000010318008986 */ /* 0x0001e2000c10110e */
[----:B------:R-:W-:-:S02]  /*23c30*/  ISETP.LT.OR P0, PT, R0, 0x1, !P2 ;  /* 0x000000010000780c */ /* 0x000fc40005701670 */
[----:B------:R-:W-:Y:S01]  /*23c40*/  F2FP.SATFINITE.E4M3.F32.PACK_AB_MERGE_C R5, RZ, R5, RZ ;  /* 0x00000005ff05723e */ /* 0x000fe200048070ff */
[----:B------:R-:W-:Y:S01]  /*23c50*/  FMUL R17, R17, UR20 ;  /* 0x0000001411117c20 */ /* 0x000fe20008400000 */
[----:B------:R-:W-:Y:S01]  /*23c60*/  F2FP.SATFINITE.E4M3.F32.PACK_AB_MERGE_C R6, RZ, R6, RZ ;  /* 0x00000006ff06723e */ /* 0x000fe200048070ff */
[----:B------:R-:W2:Y:S08]  /*23c70*/  LDL.LU R34, [R1+0x208] ;  /* 0x0002080001227983 */ /* 0x000eb00000300800 */
[----:B------:R-:W-:Y:S01]  /*23c80*/  @!P0 STG.E.U8 desc[UR14][R26.64], R4 ;  /* 0x000000041a008986 */ /* 0x000fe2000c10110e */
[----:B------:R-:W-:-:S02]  /*23c90*/  ISETP.LT.OR P0, PT, R0, 0x2, !P2 ;  /* 0x000000020000780c */ /* 0x000fc40005701670 */
[----:B------:R-:W-:Y:S01]  /*23ca0*/  ISETP.LT.OR P5, PT, R0, 0xa, !P2 ;  /* 0x0000000a0000780c */ /* 0x000fe200057a1670 */
[----:B------:R-:W-:Y:S01]  /*23cb0*/  FMUL R18, R18, UR20 ;  /* 0x0000001412127c20 */ /* 0x000fe20008400000 */
[----:B------:R-:W-:Y:S01]  /*23cc0*/  F2FP.SATFINITE.E4M3.F32.PACK_AB_MERGE_C R7, RZ, R7, RZ ;  /* 0x00000007ff07723e */ /* 0x000fe200048070ff */
[----:B------:R-:W2:Y:S08]  /*23cd0*/  LDL.LU R33, [R1+0x20c] ;  /* 0x00020c0001217983 */ /* 0x000eb00000300800 */
[----:B------:R1:W-:Y:S01]  /*23ce0*/  @!P0 STG.E.U8 desc[UR14][R26.64+0x1], R5 ;  /* 0x000001051a008986 */ /* 0x0003e2000c10110e */
[----:B------:R-:W-:-:S03]  /*23cf0*/  ISETP.LT.OR P0, PT, R0, 0xa, !P3 ;  /* 0x0000000a0000780c */ /* 0x000fc60005f01670 */
[----:B------:R-:W-:Y:S01]  /*23d00*/  @!P1 STG.E.U8 desc[UR14][R24.64+0x8], R6 ;  /* 0x0000080618009986 */ /* 0x000fe2000c10110e */
[C---:B------:R-:W-:Y:S02]  /*23d10*/  ISETP.LT.OR P1, PT, R0.reuse, 0x9, !P2 ;  /* 0x000000090000780c */ /* 0x040fe40005721670 */
[----:B------:R-:W-:Y:S01]  /*23d20*/  F2FP.SATFINITE.E4M3.F32.PACK_AB_MERGE_C R8, RZ, R8, RZ ;  /* 0x00000008ff08723e */ /* 0x000fe200048070ff */
[----:B------:R-:W2:Y:S01]  /*23d30*/  LDL.LU R38, [R1+0x210] ;  /* 0x0002100001267983 */ /* 0x000ea20000300800 */
[----:B------:R-:W-:Y:S02]  /*23d40*/  F2FP.SATFINITE.E4M3.F32.PACK_AB_MERGE_C R9, RZ, R9, RZ ;  /* 0x00000009ff09723e */ /* 0x000fe400048070ff */
[----:B------:R-:W-:Y:S01]  /*23d50*/  F2FP.SATFINITE.E4M3.F32.PACK_AB_MERGE_C R10, RZ, R10, RZ ;  /* 0x0000000aff0a723e */ /* 0x000fe200048070ff */
[----:B------:R-:W2:Y:S04]  /*23d60*/  LDL.LU R32, [R1+0x214] ;  /* 0x0002140001207983 */ /* 0x000ea80000300800 */
[----:B------:R-:W-:Y:S01]  /*23d70*/  @!P0 STG.E.U8 desc[UR14][R24.64+0x9], R7 ;  /* 0x0000090718008986 */ /* 0x000fe2000c10110e */
[----:B------:R-:W-:-:S03]  /*23d80*/  ISETP.LT.OR P0, PT, R0, 0x11, !P3 ;  /* 0x000000110000780c */ /* 0x000fc60005f01670 */
[----:B------:R-:W-:Y:S01]  /*23d90*/  @!P1 STG.E.U8 desc[UR14][R26.64+0x8], R8 ;  /* 0x000008081a009986 */ /* 0x000fe2000c10110e */
[----:B------:R-:W-:-:S03]  /*23da0*/  ISETP.LT.OR P1, PT, R0, 0x12, !P3 ;  /* 0x000000120000780c */ /* 0x000fc60005f21670 */
[----:B------:R-:W-:Y:S01]  /*23db0*/  @!P5 STG.E.U8 desc[UR14][R26.64+0x9], R9 ;  /* 0x000009091a00d986 */ /* 0x000fe2000c10110e */
[C---:B------:R-:W-:Y:S02]  /*23dc0*/  ISETP.LT.OR P5, PT, R0.reuse, 0x11, !P2 ;  /* 0x000000110000780c */ /* 0x040fe400057a1670 */
[----:B------:R-:W-:Y:S01]  /*23dd0*/  F2FP.SATFINITE.E4M3.F32.PACK_AB_MERGE_C R11, RZ, R11, RZ ;  /* 0x0000000bff0b723e */ /* 0x000fe200048070ff */
[----:B------:R-:W-:Y:S01]  /*23de0*/  FMUL R19, R19, UR20 ;  /* 0x0000001413137c20 */ /* 0x000fe20008400000 */
[----:B------:R-:W-:Y:S01]  /*23df0*/  F2FP.SATFINITE.E4M3.F32.PACK_AB_MERGE_C R12, RZ, R12, RZ ;  /* 0x0000000cff0c723e */ /* 0x000fe200048070ff */
[----:B------:R-:W-:Y:S01]  /*23e00*/  @!P0 STG.E.U8 desc[UR14][R24.64+0x10], R10 ;  /* 0x0000100a18008986 */ /* 0x000fe2000c10110e */
[----:B------:R-:W-:-:S03]  /*23e10*/  ISETP.LT.OR P0, PT, R0, 0x12, !P2 ;  /* 0x000000120000780c */ /* 0x000fc60005701670 */
[----:B------:R-:W-:Y:S01]  /*23e20*/  @!P1 STG.E.U8 desc[UR14][R24.64+0x11], R11 ;  /* 0x0000110b18009986 */ /* 0x000fe2000c10110e */
[----:B------:R-:W-:-:S03]  /*23e30*/  ISETP.LT.OR P1, PT, R0, 0x19, !P3 ;  /* 0x000000190000780c */ /* 0x000fc60005f21670 */
[----:B------:R-:W-:Y:S01]  /*23e40*/  @!P5 STG.E.U8 desc[UR14][R26.64+0x10], R12 ;  /* 0x0000100c1a00d986 */ /* 0x000fe2000c10110e */
[----:B------:R-:W-:Y:S02]  /*23e50*/  ISETP.LT.OR P5, PT, R0, 0x1a, !P3 ;  /* 0x0000001a0000780c */ /* 0x000fe40005fa1670 */
[----:B------:R-:W-:Y:S01]  /*23e60*/  F2FP.SATFINITE.E4M3.F32.PACK_AB_MERGE_C R13, RZ, R13, RZ ;  /* 0x0000000dff0d723e */ /* 0x000fe200048070ff */
[----:B------:R-:W-:Y:S01]  /*23e70*/  FMUL R20, R20, UR20 ;  /* 0x0000001414147c20 */ /* 0x000fe20008400000 */
        /* <DEDUP_REMOVED lines=37> */
[C---:B------:R-:W-:Y:S02]  /*240d0*/  ISETP.LT.OR P6, PT, R0.reuse, 0x2a, !P2 ;  /* 0x0000002a0000780c */ /* 0x040fe400057c1670 */
[C---:B------:R-:W-:Y:S01]  /*240e0*/  ISETP.LT.OR P0, PT, R0.reuse, 0x31, !P3 ;  /* 0x000000310000780c */ /* 0x040fe20005f01670 */
[----:B------:R-:W-:Y:S01]  /*240f0*/  @!P1 STG.E.U8 desc[UR14][R24.64+0x29], R23 ;  /* 0x0000291718009986 */ /* 0x000fe2000c10110e */
[----:B------:R-:W-:-:S03]  /*24100*/  ISETP.LT.OR P1, PT, R0, 0x32, !P3 ;  /* 0x000000320000780c */ /* 0x000fc60005f21670 */
[----:B------:R-:W-:Y:S01]  /*24110*/  @!P5 STG.E.U8 desc[UR14][R26.64+0x28], R152 ;  /* 0x000028981a00d986 */ /* 0x000fe2000c10110e */
[----:B------:R-:W-:Y:S01]  /*24120*/  ISETP.LT.OR P5, PT, R0, 0x31, !P2 ;  /* 0x000000310000780c */ /* 0x000fe200057a1670 */
[----:B------:R-:W-:Y:S01]  /*24130*/  FMUL R156, R156, UR20 ;  /* 0x000000149c9c7c20 */ /* 0x000fe20008400000 */
[----:B------:R-:W-:Y:S01]  /*24140*/  F2FP.SATFINITE.E4M3.F32.PACK_AB_MERGE_C R153, RZ, R153, RZ ;  /* 0x00000099ff99723e */ /* 0x000fe200048070ff */
[----:B------:R-:W-:Y:S01]  /*24150*/  FMUL R157, R157, UR20 ;  /* 0x000000149d9d7c20 */ /* 0x000fe20008400000 */
        /* <DEDUP_REMOVED lines=80> */
[----:B0-----:R-:W-:Y:S01]  /*24660*/  F2FP.SATFINITE.E4M3.F32.PACK_AB_MERGE_C R3, RZ, R174, RZ ;  /* 0x000000aeff03723e */ /* 0x001fe200048070ff */
[----:B------:R-:W-:Y:S01]  /*24670*/  FMUL R178, R178, UR20 ;  /* 0x00000014b2b27c20 */ /* 0x000fe20008400000 */
[----:B------:R-:W-:Y:S01]  /*24680*/  F2FP.SATFINITE.E4M3.F32.PACK_AB_MERGE_C R175, RZ, R175, RZ ;  /* 0x000000afffaf723e */ /* 0x000fe200048070ff */
[----:B------:R-:W-:Y:S01]  /*24690*/  FMUL R179, R179, UR20 ;  /* 0x00000014b3b37c20 */ /* 0x000fe20008400000 */
[----:B-1----:R-:W-:Y:S01]  /*246a0*/  F2FP.SATFINITE.E4M3.F32.PACK_AB_MERGE_C R5, RZ, R176, RZ ;  /* 0x000000b0ff05723e */ /* 0x002fe200048070ff */
[----:B------:R-:W-:Y:S01]  /*246b0*/  @!P6 STG.E.U8 desc[UR14][R26.64+0x51], R173 ;  /* 0x000051ad1a00e986 */ /* 0x000fe2000c10110e */
[----:B------:R-:W-:-:S03]  /*246c0*/  ISETP.LT.OR P6, PT, R0, 0x5a, !P2 ;  /* 0x0000005a0000780c */ /* 0x000fc600057c1670 */
[----:B------:R0:W-:Y:S01]  /*246d0*/  @!P0 STG.E.U8 desc[UR14][R24.64+0x58], R3 ;  /* 0x0000580318008986 */ /* 0x0001e2000c10110e */
[----:B------:R-:W-:-:S03]  /*246e0*/  ISETP.LT.OR P0, PT, R0, 0x61, !P3 ;  /* 0x000000610000780c */ /* 0x000fc60005f01670 */
[----:B------:R-:W-:Y:S01]  /*246f0*/  @!P1 STG.E.U8 desc[UR14][R24.64+0x59], R175 ;  /* 0x000059af18009986 */ /* 0x000fe2000c10110e */
[----:B------:R-:W-:-:S03]  /*24700*/  ISETP.LT.OR P1, PT, R0, 0x62, !P3 ;  /* 0x000000620000780c */ /* 0x000fc60005f21670 */
[----:B------:R1:W-:Y:S01]  /*24710*/  @!P5 STG.E.U8 desc[UR14][R26.64+0x58], R5 ;  /* 0x000058051a00d986 */ /* 0x0003e2000c10110e */
[----:B------:R-:W-:Y:S01]  /*24720*/  ISETP.LT.OR P5, PT, R0, 0x61, !P2 ;  /* 0x000000610000780c */ /* 0x000fe200057a1670 */
[----:B------:R-:W-:Y:S01]  /*24730*/  FMUL R180, R180, UR20 ;  /* 0x00000014b4b47c20 */ /* 0x000fe20008400000 */
[----:B------:R-:W-:Y:S01]  /*24740*/  F2FP.SATFINITE.E4M3.F32.PACK_AB_MERGE_C R177, RZ, R177, RZ ;  /* 0x000000b1ffb1723e */ /* 0x000fe200048070ff */
[----:B------:R-:W-:Y:S01]  /*24750*/  FMUL R181, R181, UR20 ;  /* 0x00000014b5b57c20 */ /* 0x000fe20008400000 */
[----:B0-----:R-:W-:Y:S01]  /*24760*/  F2FP.SATFINITE.E4M3.F32.PACK_AB_MERGE_C R3, RZ, R178, RZ ;  /* 0x000000b2ff03723e */ /* 0x001fe200048070ff */
[----:B------:R-:W-:Y:S01]  /*24770*/  FMUL R182, R182, UR20 ;  /* 0x00000014b6b67c20 */ /* 0x000fe20008400000 */
[----:B------:R-:W-:Y:S01]  /*24780*/  F2FP.SATFINITE.E4M3.F32.PACK_AB_MERGE_C R179, RZ, R179, RZ ;  /* 0x000000b3ffb3723e */ /* 0x000fe200048070ff */
[----:B------:R-:W-:Y:S01]  /*24790*/  @!P6 STG.E.U8 desc[UR14][R26.64+0x59], R177 ;  /* 0x000059b11a00e986 */ /* 0x000fe2000c10110e */
[----:B-1----:R-:W-:-:S03]  /*247a0*/  F2FP.SATFINITE.E4M3.F32.PACK_AB_MERGE_C R5, RZ, R180, RZ ;  /* 0x000000b4ff05723e */ /* 0x002fc600048070ff */
[----:B------:R0:W-:Y:S01]  /*247b0*/  @!P0 STG.E.U8 desc[UR14][R24.64+0x60], R3 ;  /* 0x0000600318008986 */ /* 0x0001e2000c10110e */
[C---:B------:R-:W-:Y:S02]  /*247c0*/  ISETP.LT.OR P6, PT, R0.reuse, 0x62, !P2 ;  /* 0x000000620000780c */ /* 0x040fe400057c1670 */
[C---:B------:R-:W-:Y:S01]  /*247d0*/  ISETP.LT.OR P0, PT, R0.reuse, 0x69, !P3 ;  /* 0x000000690000780c */ /* 0x040fe20005f01670 */
[----:B------:R-:W-:Y:S01]  /*247e0*/  @!P1 STG.E.U8 desc[UR14][R24.64+0x61], R179 ;  /* 0x000061b318009986 */ /* 0x000fe2000c10110e */
[----:B------:R-:W-:-:S03]  /*247f0*/  ISETP.LT.OR P1, PT, R0, 0x6a, !P3 ;  /* 0x0000006a0000780c */ /* 0x000fc60005f21670 */
[----:B------:R1:W-:Y:S01]  /*24800*/  @!P5 STG.E.U8 desc[UR14][R26.64+0x60], R5 ;  /* 0x000060051a00d986 */ /* 0x0003e2000c10110e */
[----:B------:R-:W-:Y:S01]  /*24810*/  ISETP.LT.OR P5, PT, R0, 0x69, !P2 ;  /* 0x000000690000780c */ /* 0x000fe200057a1670 */
[----:B------:R-:W-:Y:S01]  /*24820*/  FMUL R183, R183, UR20 ;  /* 0x00000014b7b77c20 */ /* 0x000fe20008400000 */
        /* <DEDUP_REMOVED lines=177> */
[----:B------:R-:W2:Y:S01]  /*25340*/  LDL.LU R37, [R1+0x218] ;  /* 0x0002180001257983 */ /* 0x000ea20000300800 */
[----:B------:R-:W-:-:S03]  /*25350*/  F2FP.SATFINITE.E4M3.F32.PACK_AB_MERGE_C R225, RZ, R225, RZ ;  /* 0x000000e1ffe1723e */ /* 0x000fc600048070ff */
[----:B------:R-:W2:Y:S01]  /*25360*/  LDL.LU R35, [R1+0x21c] ;  /* 0x00021c0001237983 */ /* 0x000ea20000300800 */
[----:B------:R-:W-:Y:S01]  /*25370*/  F2FP.SATFINITE.E4M3.F32.PACK_AB_MERGE_C R7, RZ, R226, RZ ;  /* 0x000000e2ff07723e */ /* 0x000fe200048070ff */
[----:B---3--:R-:W-:Y:S01]  /*25380*/  FMUL R2, R41, UR20 ;  /* 0x0000001429027c20 */ /* 0x008fe20008400000 */
[----:B------:R-:W-:Y:S01]  /*25390*/  F2FP.SATFINITE.E4M3.F32.PACK_AB_MERGE_C R227, RZ, R227, RZ ;  /* 0x000000e3ffe3723e */ /* 0x000fe200048070ff */
[----:B----4-:R-:W-:Y:S01]  /*253a0*/  FMUL R3, R39, UR20 ;  /* 0x0000001427037c20 */ /* 0x010fe20008400000 */
[----:B------:R-:W-:Y:S01]  /*253b0*/  F2FP.SATFINITE.E4M3.F32.PACK_AB_MERGE_C R9, RZ, R228, RZ ;  /* 0x000000e4ff09723e */ /* 0x000fe200048070ff */
[----:B------:R-:W3:Y:S01]  /*253c0*/  LDL.LU R41, [R1+0x220] ;  /* 0x0002200001297983 */ /* 0x000ee20000300800 */
[----:B--2---:R-:W-:Y:S01]  /*253d0*/  FMUL R4, R34, UR20 ;  /* 0x0000001422047c20 */ /* 0x004fe20008400000 */
[----:B0-----:R-:W-:Y:S01]  /*253e0*/  FMUL R5, R33, UR20 ;  /* 0x0000001421057c20 */ /* 0x001fe20008400000 */
[----:B------:R-:W-:Y:S01]  /*253f0*/  FMUL R229, R229, UR20 ;  /* 0x00000014e5e57c20 */ /* 0x000fe20008400000 */
[----:B------:R-:W2:Y:S04]  /*25400*/  LDL.LU R39, [R1+0x224] ;  /* 0x0002240001277983 */ /* 0x000ea80000300800 */
[----:B------:R-:W4:Y:S01]  /*25410*/  LDL.LU R34, [R1+0x228] ;  /* 0x0002280001227983 */ /* 0x000f220000300800 */
[----:B------:R-:W-:-:S03]  /*25420*/  F2FP.SATFINITE.E4M3.F32.PACK_AB_MERGE_C R229, RZ, R229, RZ ;  /* 0x000000e5ffe5723e */ /* 0x000fc600048070ff */
[----:B------:R-:W-:Y:S01]  /*25430*/  @!P6 STG.E.U8 desc[UR14][R26.64+0xb9], R225 ;  /* 0x0000b9e11a00e986 */ /* 0x000fe2000c10110e */
[----:B------:R-:W-:-:S03]  /*25440*/  ISETP.LT.OR P6, PT, R0, 0xc2, !P2 ;  /* 0x000000c20000780c */ /* 0x000fc600057c1670 */
[----:B------:R0:W-:Y:S01]  /*25450*/  @!P0 STG.E.U8 desc[UR14][R24.64+0xc0], R7 ;  /* 0x0000c00718008986 */ /* 0x0001e2000c10110e */
[----:B------:R-:W-:-:S03]  /*25460*/  ISETP.LT.OR P0, PT, R0, 0xc9, !P3 ;  /* 0x000000c90000780c */ /* 0x000fc60005f01670 */
[----:B------:R-:W-:Y:S01]  /*25470*/  @!P1 STG.E.U8 desc[UR14][R24.64+0xc1], R227 ;  /* 0x0000c1e318009986 */ /* 0x000fe2000c10110e */
[----:B------:R-:W-:-:S03]  /*25480*/  ISETP.LT.OR P1, PT, R0, 0xca, !P3 ;  /* 0x000000ca0000780c */ /* 0x000fc60005f21670 */
[----:B------:R1:W-:Y:S01]  /*25490*/  @!P5 STG.E.U8 desc[UR14][R26.64+0xc0], R9 ;  /* 0x0000c0091a00d986 */ /* 0x0003e2000c10110e */
[----:B------:R-:W-:-:S03]  /*254a0*/  ISETP.LT.OR P5, PT, R0, 0xc9, !P2 ;  /* 0x000000c90000780c */ /* 0x000fc600057a1670 */
[----:B------:R-:W2:Y:S01]  /*254b0*/  LDL.LU R33, [R1+0x22c] ;  /* 0x00022c0001217983 */ /* 0x000ea20000300800 */
[----:B0-----:R-:W-:-:S03]  /*254c0*/  F2FP.SATFINITE.E4M3.F32.PACK_AB_MERGE_C R7, RZ, R2, RZ ;  /* 0x00000002ff07723e */ /* 0x001fc600048070ff */
[----:B------:R-:W-:Y:S01]  /*254d0*/  @!P6 STG.E.U8 desc[UR14][R26.64+0xc1], R229 ;  /* 0x0000c1e51a00e986 */ /* 0x000fe2000c10110e */
[----:B------:R-:W-:Y:S02]  /*254e0*/  ISETP.LT.OR P6, PT, R0, 0xca, !P2 ;  /* 0x000000ca0000780c */ /* 0x000fe400057c1670 */
[----:B-1----:R-:W-:Y:S01]  /*254f0*/  F2FP.SATFINITE.E4M3.F32.PACK_AB_MERGE_C R9, RZ, R3, RZ ;  /* 0x00000003ff09723e */ /* 0x002fe200048070ff */
[----:B------:R-:W-:Y:S02]  /*25500*/  FMUL R3, R32, UR20 ;  /* 0x0000001420037c20 */ /* 0x000fe40008400000 */
[----:B------:R-:W2:Y:S01]  /*25510*/  LDL.LU R32, [R1+0x230] ;  /* 0x0002300001207983 */ /* 0x000ea20000300800 */
[----:B------:R-:W-:Y:S01]  /*25520*/  F2FP.SATFINITE.E4M3.F32.PACK_AB_MERGE_C R11, RZ, R4, RZ ;  /* 0x00000004ff0b723e */ /* 0x000fe200048070ff */
[----:B------:R-:W-:Y:S02]  /*25530*/  FMUL R2, R38, UR20 ;  /* 0x0000001426027c20 */ /* 0x000fe40008400000 */
[----:B------:R0:W-:Y:S01]  /*25540*/  @!P0 STG.E.U8 desc[UR14][R24.64+0xc8], R7 ;  /* 0x0000c80718008986 */ /* 0x0001e2000c10110e */
[----:B------:R-:W-:-:S02]  /*25550*/  ISETP.LT.OR P0, PT, R0, 0xd1, !P3 ;  /* 0x000000d10000780c */ /* 0x000fc40005f01670 */
[----:B------:R-:W-:Y:S01]  /*25560*/  F2FP.SATFINITE.E4M3.F32.PACK_AB_MERGE_C R13, RZ, R5, RZ ;  /* 0x00000005ff0d723e */ /* 0x000fe200048070ff */
[----:B------:R-:W2:Y:S04]  /*25570*/  LDL.LU R38, [R1+0x234] ;  /* 0x0002340001267983 */ /* 0x000ea80000300800 */
[----:B------:R-:W-:Y:S04]  /*25580*/  @!P1 STG.E.U8 desc[UR14][R24.64+0xc9], R9 ;  /* 0x0000c90918009986 */ /* 0x000fe8000c10110e */
[----:B------:R1:W-:Y:S01]  /*25590*/  @!P5 STG.E.U8 desc[UR14][R26.64+0xc8], R11 ;  /* 0x0000c80b1a00d986 */ /* 0x0003e2000c10110e */
[----:B0-----:R-:W-:-:S03]  /*255a0*/  F2FP.SATFINITE.E4M3.F32.PACK_AB_MERGE_C R7, RZ, R2, RZ ;  /* 0x00000002ff07723e */ /* 0x001fc600048070ff */
[----:B------:R0:W-:Y:S04]  /*255b0*/  @!P6 STG.E.U8 desc[UR14][R26.64+0xc9], R13 ;  /* 0x0000c90d1a00e986 */ /* 0x0001e8000c10110e */
[----:B------:R4:W-:Y:S01]  /*255c0*/  @!P0 STG.E.U8 desc[UR14][R24.64+0xd0], R7 ;  /* 0x0000d00718008986 */ /* 0x0009e2000c10110e */
[----:B------:R-:W-:-:S03]  /*255d0*/  FMUL R4, R37, UR20 ;  /* 0x0000001425047c20 */ /* 0x000fc60008400000 */
[----:B------:R-:W2:Y:S01]  /*255e0*/  LDL.LU R37, [R1+0x238] ;  /* 0x0002380001257983 */ /* 0x000ea20000300800 */
[----:B------:R-:W-:-:S03]  /*255f0*/  FMUL R5, R35, UR20 ;  /* 0x0000001423057c20 */ /* 0x000fc60008400000 */
[----:B------:R-:W2:Y:S01]  /*25600*/  LDL.LU R35, [R1+0x23c] ;  /* 0x00023c0001237983 */ /* 0x000ea20000300800 */
[----:B-1----:R-:W-:Y:S01]  /*25610*/  F2FP.SATFINITE.E4M3.F32.PACK_AB_MERGE_C R11, RZ, R4, RZ ;  /* 0x00000004ff0b723e */ /* 0x002fe200048070ff */
[----:B---3--:R-:W-:Y:S01]  /*25620*/  FMUL R2, R41, UR20 ;  /* 0x0000001429027c20 */ /* 0x008fe20008400000 */
[----:B0-----:R-:W-:Y:S01]  /*25630*/  F2FP.SATFINITE.E4M3.F32.PACK_AB_MERGE_C R13, RZ, R5, RZ ;  /* 0x00000005ff0d723e */ /* 0x001fe200048070ff */
[----:B----4-:R-:W-:Y:S02]  /*25640*/  FMUL R4, R34, UR20 ;  /* 0x0000001422047c20 */ /* 0x010fe40008400000 */
[----:B------:R-:W3:Y:S01]  /*25650*/  LDL.LU R34, [R1+0x240] ;  /* 0x0002400001227983 */ /* 0x000ee20000300800 */
[----:B------:R-:W-:Y:S01]  /*25660*/  F2FP.SATFINITE.E4M3.F32.PACK_AB_MERGE_C R7, RZ, R2, RZ ;  /* 0x00000002ff07723e */ /* 0x000fe200048070ff */
[----:B--2---:R-:W-:Y:S02]  /*25670*/  FMUL R5, R33, UR20 ;  /* 0x0000001421057c20 */ /* 0x004fe40008400000 */
[----:B------:R-:W2:Y:S04]  /*25680*/  LDL.LU R33, [R1+0x244] ;  /* 0x0002440001217983 */ /* 0x000ea80000300800 */
[----:B------:R-:W4:Y:S01]  /*25690*/  LDL.LU R41, [R1+0x248] ;  /* 0x0002480001297983 */ /* 0x000f220000300800 */
[----:B------:R-:W-:-:S03]  /*256a0*/  FMUL R2, R32, UR20 ;  /* 0x0000001420027c20 */ /* 0x000fc60008400000 */
[----:B------:R-:W4:Y:S01]  /*256b0*/  LDL.LU R32, [R1+0x24c] ;  /* 0x00024c0001207983 */ /* 0x000f220000300800 */
[C---:B------:R-:W-:Y:S02]  /*256c0*/  ISETP.LT.OR P1, PT, R0.reuse, 0xd2, !P3 ;  /* 0x000000d20000780c */ /* 0x040fe40005f21670 */
[C---:B------:R-:W-:Y:S02]  /*256d0*/  ISETP.LT.OR P5, PT, R0.reuse, 0xd1, !P2 ;  /* 0x000000d10000780c */ /* 0x040fe400057a1670 */
[C---:B------:R-:W-:Y:S02]  /*256e0*/  ISETP.LT.OR P6, PT, R0.reuse, 0xd2, !P2 ;  /* 0x000000d20000780c */ /* 0x040fe400057c1670 */
[----:B------:R-:W-:Y:S01]  /*256f0*/  F2FP.SATFINITE.E4M3.F32.PACK_AB_MERGE_C R9, RZ, R3, RZ ;  /* 0x00000003ff09723e */ /* 0x000fe200048070ff */
[----:B------:R-:W-:Y:S01]  /*25700*/  FMUL R3, R39, UR20 ;  /* 0x0000001427037c20 */ /* 0x000fe20008400000 */
[C---:B------:R-:W-:Y:S01]  /*25710*/  ISETP.LT.OR P0, PT, R0.reuse, 0xd9, !P3 ;  /* 0x000000d90000780c */ /* 0x040fe20005f01670 */
[----:B------:R-:W4:Y:S04]  /*25720*/  LDL.LU R39, [R1+0x250] ;  /* 0x0002500001277983 */ /* 0x000f280000300800 */
[----:B------:R0:W-:Y:S01]  /*25730*/  @!P1 STG.E.U8 desc[UR14][R24.64+0xd1], R9 ;  /* 0x0000d10918009986 */ /* 0x0001e2000c10110e */
[----:B------:R-:W-:-:S03]  /*25740*/  ISETP.LT.OR P1, PT, R0, 0xda, !P3 ;  /* 0x000000da0000780c */ /* 0x000fc60005f21670 */
[----:B------:R1:W-:Y:S01]  /*25750*/  @!P5 STG.E.U8 desc[UR14][R26.64+0xd0], R11 ;  /* 0x0000d00b1a00d986 */ /* 0x0003e2000c10110e */
[----:B------:R-:W-:-:S03]  /*25760*/  ISETP.LT.OR P5, PT, R0, 0xd9, !P2 ;  /* 0x000000d90000780c */ /* 0x000fc600057a1670 */
[----:B------:R1:W-:Y:S01]  /*25770*/  @!P6 STG.E.U8 desc[UR14][R26.64+0xd1], R13 ;  /* 0x0000d10d1a00e986 */ /* 0x0003e2000c10110e */
[----:B0-----:R-:W-:Y:S01]  /*25780*/  F2FP.SATFINITE.E4M3.F32.PACK_AB_MERGE_C R9, RZ, R3, RZ ;  /* 0x00000003ff09723e */ /* 0x001fe200048070ff */
[----:B------:R-:W-:Y:S02]  /*25790*/  FMUL R3, R38, UR20 ;  /* 0x0000001426037c20 */ /* 0x000fe40008400000 */
[----:B------:R-:W4:Y:S01]  /*257a0*/  LDL.LU R38, [R1+0x254] ;  /* 0x0002540001267983 */ /* 0x000f220000300800 */
[----:B-1----:R-:W-:Y:S02]  /*257b0*/  F2FP.SATFINITE.E4M3.F32.PACK_AB_MERGE_C R11, RZ, R4, RZ ;  /* 0x00000004ff0b723e */ /* 0x002fe400048070ff */
[----:B------:R-:W-:Y:S01]  /*257c0*/  F2FP.SATFINITE.E4M3.F32.PACK_AB_MERGE_C R13, RZ, R5, RZ ;  /* 0x00000005ff0d723e */ /* 0x000fe200048070ff */
[----:B------:R0:W-:Y:S04]  /*257d0*/  @!P0 STG.E.U8 desc[UR14][R24.64+0xd8], R7 ;  /* 0x0000d80718008986 */ /* 0x0001e8000c10110e */
[----:B------:R1:W-:Y:S01]  /*257e0*/  @!P1 STG.E.U8 desc[UR14][R24.64+0xd9], R9 ;  /* 0x0000d90918009986 */ /* 0x0003e2000c10110e */
[----:B0-----:R-:W-:-:S03]  /*257f0*/  F2FP.SATFINITE.E4M3.F32.PACK_AB_MERGE_C R7, RZ, R2, RZ ;  /* 0x00000002ff07723e */ /* 0x001fc600048070ff */
[----:B------:R0:W-:Y:S01]  /*25800*/  @!P5 STG.E.U8 desc[UR14][R26.64+0xd8], R11 ;  /* 0x0000d80b1a00d986 */ /* 0x0001e2000c10110e */
[----:B-1----:R-:W-:Y:S01]  /*25810*/  F2FP.SATFINITE.E4M3.F32.PACK_AB_MERGE_C R9, RZ, R3, RZ ;  /* 0x00000003ff09723e */ /* 0x002fe200048070ff */
[----:B------:R-:W-:Y:S02]  /*25820*/  FMUL R4, R37, UR20 ;  /* 0x0000001425047c20 */ /* 0x000fe40008400000 */
[----:B------:R-:W4:Y:S01]  /*25830*/  LDL.LU R37, [R1+0x258] ;  /* 0x0002580001257983 */ /* 0x000f220000300800 */
[----:B------:R-:W-:-:S03]  /*25840*/  FMUL R5, R35, UR20 ;  /* 0x0000001423057c20 */ /* 0x000fc60008400000 */
[----:B------:R-:W4:Y:S01]  /*25850*/  LDL.LU R35, [R1+0x25c] ;  /* 0x00025c0001237983 */ /* 0x000f220000300800 */
[----:B0-----:R-:W-:Y:S01]  /*25860*/  F2FP.SATFINITE.E4M3.F32.PACK_AB_MERGE_C R11, RZ, R4, RZ ;  /* 0x00000004ff0b723e */ /* 0x001fe200048070ff */
[----:B---3--:R-:W-:Y:S02]  /*25870*/  FMUL R2, R34, UR20 ;  /* 0x0000001422027c20 */ /* 0x008fe40008400000 */
[----:B------:R-:W3:Y:S01]  /*25880*/  LDL.LU R34, [R1+0x260] ;  /* 0x0002600001227983 */ /* 0x000ee20000300800 */
[----:B--2---:R-:W-:-:S03]  /*25890*/  FMUL R3, R33, UR20 ;  /* 0x0000001421037c20 */ /* 0x004fc60008400000 */
[----:B------:R-:W2:Y:S01]  /*258a0*/  LDL.LU R33, [R1+0x264] ;  /* 0x0002640001217983 */ /* 0x000ea20000300800 */
[----:B----4-:R-:W-:-:S03]  /*258b0*/  FMUL R4, R32, UR20 ;  /* 0x0000001420047c20 */ /* 0x010fc60008400000 */
[----:B------:R-:W4:Y:S01]  /*258c0*/  LDL.LU R32, [R1+0x268] ;  /* 0x0002680001207983 */ /* 0x000f220000300800 */
[C---:B------:R-:W-:Y:S02]  /*258d0*/  ISETP.LT.OR P6, PT, R0.reuse, 0xda, !P2 ;  /* 0x000000da0000780c */ /* 0x040fe400057c1670 */
[C---:B------:R-:W-:Y:S02]  /*258e0*/  ISETP.LT.OR P5, PT, R0.reuse, 0xe1, !P3 ;  /* 0x000000e10000780c */ /* 0x040fe40005fa1670 */
[----:B------:R-:W-:-:S09]  /*258f0*/  ISETP.LT.OR P0, PT, R0, 0xe1, !P2 ;  /* 0x000000e10000780c */ /* 0x000fd20005701670 */
[----:B------:R0:W-:Y:S01]  /*25900*/  @!P6 STG.E.U8 desc[UR14][R26.64+0xd9], R13 ;  /* 0x0000d90d1a00e986 */ /* 0x0001e2000c10110e */
[C---:B------:R-:W-:Y:S02]  /*25910*/  ISETP.LT.OR P6, PT, R0.reuse, 0xe2, !P3 ;  /* 0x000000e20000780c */ /* 0x040fe40005fc1670 */
[C---:B------:R-:W-:Y:S02]  /*25920*/  ISETP.LT.OR P1, PT, R0.reuse, 0xe2, !P2 ;  /* 0x000000e20000780c */ /* 0x040fe40005721670 */
[----:B------:R-:W-:Y:S01]  /*25930*/  F2FP.SATFINITE.E4M3.F32.PACK_AB_MERGE_C R5, RZ, R5, RZ ;  /* 0x00000005ff05723e */ /* 0x000fe200048070ff */
[----:B------:R1:W-:Y:S08]  /*25940*/  @!P5 STG.E.U8 desc[UR14][R24.64+0xe0], R7 ;  /* 0x0000e0071800d986 */ /* 0x0003f0000c10110e */
[----:B------:R-:W-:Y:S01]  /*25950*/  @!P6 STG.E.U8 desc[UR14][R24.64+0xe1], R9 ;  /* 0x0000e1091800e986 */ /* 0x000fe2000c10110e */
[----:B------:R-:W-:-:S02]  /*25960*/  ISETP.LT.OR P6, PT, R0, 0xe9, !P3 ;  /* 0x000000e90000780c */ /* 0x000fc40005fc1670 */
[----:B0-----:R-:W-:Y:S01]  /*25970*/  F2FP.SATFINITE.E4M3.F32.PACK_AB_MERGE_C R13, RZ, R2, RZ ;  /* 0x00000002ff0d723e */ /* 0x001fe200048070ff */
[----:B------:R-:W-:Y:S01]  /*25980*/  FMUL R2, R41, UR20 ;  /* 0x0000001429027c20 */ /* 0x000fe20008400000 */
[----:B------:R-:W-:Y:S01]  /*25990*/  @!P0 STG.E.U8 desc[UR14][R26.64+0xe0], R11 ;  /* 0x0000e00b1a008986 */ /* 0x000fe2000c10110e */
[C---:B------:R-:W-:Y:S02]  /*259a0*/  ISETP.LT.OR P0, PT, R0.reuse, 0xea, !P3 ;  /* 0x000000ea0000780c */ /* 0x040fe40005f01670 */
[C---:B------:R-:W-:Y:S01]  /*259b0*/  ISETP.LT.OR P5, PT, R0.reuse, 0xea, !P2 ;  /* 0x000000ea0000780c */ /* 0x040fe200057a1670 */
[----:B------:R0:W-:Y:S01]  /*259c0*/  @!P1 STG.E.U8 desc[UR14][R26.64+0xe1], R5 ;  /* 0x0000e1051a009986 */ /* 0x0001e2000c10110e */
[----:B------:R-:W-:-:S03]  /*259d0*/  ISETP.LT.OR P1, PT, R0, 0xe9, !P2 ;  /* 0x000000e90000780c */ /* 0x000fc60005721670 */
[----:B------:R-:W4:Y:S01]  /*259e0*/  LDL.LU R41, [R1+0x26c] ;  /* 0x00026c0001297983 */ /* 0x000f220000300800 */
[----:B-1----:R-:W-:Y:S01]  /*259f0*/  F2FP.SATFINITE.E4M3.F32.PACK_AB_MERGE_C R7, RZ, R3, RZ ;  /* 0x00000003ff07723e */ /* 0x002fe200048070ff */
[----:B------:R-:W-:Y:S02]  /*25a00*/  FMUL R3, R38, UR20 ;  /* 0x0000001426037c20 */ /* 0x000fe40008400000 */
[----:B------:R-:W-:Y:S01]  /*25a10*/  @!P6 STG.E.U8 desc[UR14][R24.64+0xe8], R13 ;  /* 0x0000e80d1800e986 */ /* 0x000fe2000c10110e */
[----:B0-----:R-:W-:Y:S01]  /*25a20*/  F2FP.SATFINITE.E4M3.F32.PACK_AB_MERGE_C R5, RZ, R2, RZ ;  /* 0x00000002ff05723e */ /* 0x001fe200048070ff */
[----:B------:R-:W-:Y:S02]  /*25a30*/  FMUL R2, R39, UR20 ;  /* 0x0000001427027c20 */ /* 0x000fe40008400000 */
[----:B------:R-:W4:Y:S01]  /*25a40*/  LDL.LU R39, [R1+0x270] ;  /* 0x0002700001277983 */ /* 0x000f220000300800 */
[----:B------:R-:W-:Y:S02]  /*25a50*/  ISETP.LT.OR P6, PT, R0, 0xf1, !P3 ;  /* 0x000000f10000780c */ /* 0x000fe40005fc1670 */
[----:B------:R-:W-:Y:S01]  /*25a60*/  F2FP.SATFINITE.E4M3.F32.PACK_AB_MERGE_C R9, RZ, R4, RZ ;  /* 0x00000004ff09723e */ /* 0x000fe200048070ff */
[----:B------:R-:W4:Y:S01]  /*25a70*/  LDL.LU R38, [R1+0x274] ;  /* 0x0002740001267983 */ /* 0x000f220000300800 */
[----:B------:R-:W-:-:S03]  /*25a80*/  F2FP.SATFINITE.E4M3.F32.PACK_AB_MERGE_C R11, RZ, R2, RZ ;  /* 0x00000002ff0b723e */ /* 0x000fc600048070ff */
[----:B------:R0:W-:Y:S04]  /*25a90*/  @!P0 STG.E.U8 desc[UR14][R24.64+0xe9], R7 ;  /* 0x0000e90718008986 */ /* 0x0001e8000c10110e */
[----:B------:R1:W-:Y:S04]  /*25aa0*/  @!P5 STG.E.U8 desc[UR14][R26.64+0xe9], R9 ;  /* 0x0000e9091a00d986 */ /* 0x0003e8000c10110e */
[----:B------:R-:W-:Y:S04]  /*25ab0*/  @!P1 STG.E.U8 desc[UR14][R26.64+0xe8], R5 ;  /* 0x0000e8051a009986 */ /* 0x000fe8000c10110e */
[----:B------:R3:W-:Y:S01]  /*25ac0*/  @!P6 STG.E.U8 desc[UR14][R24.64+0xf0], R11 ;  /* 0x0000f00b1800e986 */ /* 0x0007e2000c10110e */
[----:B0-----:R-:W-:Y:S01]  /*25ad0*/  F2FP.SATFINITE.E4M3.F32.PACK_AB_MERGE_C R7, RZ, R3, RZ ;  /* 0x00000003ff07723e */ /* 0x001fe200048070ff */
[----:B------:R-:W-:-:S02]  /*25ae0*/  FMUL R4, R37, UR20 ;  /* 0x0000001425047c20 */ /* 0x000fc40008400000 */
[----:B------:R-:W4:Y:S01]  /*25af0*/  LDL.LU R37, [R1+0x278] ;  /* 0x0002780001257983 */ /* 0x000f220000300800 */
[----:B------:R-:W-:-:S03]  /*25b00*/  FMUL R2, R35, UR20 ;  /* 0x0000001423027c20 */ /* 0x000fc60008400000 */
[----:B------:R-:W4:Y:S02]  /*25b10*/  LDL.LU R35, [R1+0x27c] ;  /* 0x00027c0001237983 */ /* 0x000f240000300800 */
[----:B-1----:R-:W-:Y:S01]  /*25b20*/  F2FP.SATFINITE.E4M3.F32.PACK_AB_MERGE_C R9, RZ, R2, RZ ;  /* 0x00000002ff09723e */ /* 0x002fe200048070ff */
[----:B---3--:R-:W-:Y:S02]  /*25b30*/  FMUL R2, R34, UR20 ;  /* 0x0000001422027c20 */ /* 0x008fe40008400000 */
[----:B------:R-:W3:Y:S03]  /*25b40*/  LDL.LU R34, [R1+0x280] ;  /* 0x0002800001227983 */ /* 0x000ee60000300800 */
[----:B------:R-:W-:Y:S01]  /*25b50*/  F2FP.SATFINITE.E4M3.F32.PACK_AB_MERGE_C R11, RZ, R2, RZ ;  /* 0x00000002ff0b723e */ /* 0x000fe200048070ff */
[----:B--2---:R-:W-:Y:S02]  /*25b60*/  FMUL R3, R33, UR20 ;  /* 0x0000001421037c20 */ /* 0x004fe40008400000 */
[----:B------:R-:W2:Y:S01]  /*25b70*/  LDL.LU R33, [R1+0x284] ;  /* 0x0002840001217983 */ /* 0x000ea20000300800 */
[----:B----4-:R-:W-:-:S03]  /*25b80*/  FMUL R2, R32, UR20 ;  /* 0x0000001420027c20 */ /* 0x010fc60008400000 */
[----:B------:R-:W4:Y:S01]  /*25b90*/  LDL.LU R32, [R1+0x288] ;  /* 0x0002880001207983 */ /* 0x000f220000300800 */
[C---:B------:R-:W-:Y:S02]  /*25ba0*/  ISETP.LT.OR P0, PT, R0.reuse, 0xf2, !P3 ;  /* 0x000000f20000780c */ /* 0x040fe40005f01670 */
[C---:B------:R-:W-:Y:S02]  /*25bb0*/  ISETP.LT.OR P5, PT, R0.reuse, 0xf2, !P2 ;  /* 0x000000f20000780c */ /* 0x040fe400057a1670 */
[C---:B------:R-:W-:Y:S02]  /*25bc0*/  ISETP.LT.OR P1, PT, R0.reuse, 0xf1, !P2 ;  /* 0x000000f10000780c */ /* 0x040fe40005721670 */
[----:B------:R-:W-:Y:S02]  /*25bd0*/  ISETP.LT.OR P6, PT, R0, 0xf9, !P3 ;  /* 0x000000f90000780c */ /* 0x000fe40005fc1670 */
[----:B------:R-:W-:Y:S02]  /*25be0*/  F2FP.SATFINITE.E4M3.F32.PACK_AB_MERGE_C R13, RZ, R3, RZ ;  /* 0x00000003ff0d723e */ /* 0x000fe400048070ff */
[----:B------:R-:W-:-:S03]  /*25bf0*/  F2FP.SATFINITE.E4M3.F32.PACK_AB_MERGE_C R5, RZ, R4, RZ ;  /* 0x00000004ff05723e */ /* 0x000fc600048070ff */
[----:B------:R0:W-:Y:S01]  /*25c00*/  @!P0 STG.E.U8 desc[UR14][R24.64+0xf1], R7 ;  /* 0x0000f10718008986 */ /* 0x0001e2000c10110e */
[----:B------:R-:W-:-:S03]  /*25c10*/  ISETP.LT.OR P3, PT, R0, 0xfa, !P3 ;  /* 0x000000fa0000780c */ /* 0x000fc60005f61670 */
[----:B------:R1:W-:Y:S01]  /*25c20*/  @!P5 STG.E.U8 desc[UR14][R26.64+0xf1], R9 ;  /* 0x0000f1091a00d986 */ /* 0x0003e2000c10110e */
[----:B------:R-:W-:Y:S02]  /*25c30*/  ISETP.LT.OR P5, PT, R0, 0xf9, !P2 ;  /* 0x000000f90000780c */ /* 0x000fe400057a1670 */
[----:B0-----:R-:W-:Y:S01]  /*25c40*/  F2FP.SATFINITE.E4M3.F32.PACK_AB_MERGE_C R7, RZ, R2, RZ ;  /* 0x00000002ff07723e */ /* 0x001fe200048070ff */
[----:B------:R-:W-:Y:S01]  /*25c50*/  @!P1 STG.E.U8 desc[UR14][R26.64+0xf0], R5 ;  /* 0x0000f0051a009986 */ /* 0x000fe2000c10110e */
[----:B------:R-:W-:-:S03]  /*25c60*/  FMUL R2, R41, UR20 ;  /* 0x0000001429027c20 */ /* 0x000fc60008400000 */
[----:B------:R-:W4:Y:S01]  /*25c70*/  LDL.LU R41, [R1+0x28c] ;  /* 0x00028c0001297983 */ /* 0x000f220000300800 */
[----:B------:R-:W-:-:S03]  /*25c80*/  FMUL R3, R39, UR20 ;  /* 0x0000001427037c20 */ /* 0x000fc60008400000 */
[----:B------:R-:W4:Y:S01]  /*25c90*/  LDL.LU R39, [R1+0x290] ;  /* 0x0002900001277983 */ /* 0x000f220000300800 */
[----:B------:R-:W-:-:S03]  /*25ca0*/  FMUL R4, R38, UR20 ;  /* 0x0000001426047c20 */ /* 0x000fc60008400000 */
[----:B------:R-:W4:Y:S01]  /*25cb0*/  LDL.LU R38, [R1+0x294] ;  /* 0x0002940001267983 */ /* 0x000f220000300800 */
[----:B-1----:R-:W-:-:S03]  /*25cc0*/  F2FP.SATFINITE.E4M3.F32.PACK_AB_MERGE_C R9, RZ, R2, RZ ;  /* 0x00000002ff09723e */ /* 0x002fc600048070ff */
        /* <DEDUP_REMOVED lines=8> */
[----:B------:R-:W4:Y:S02]  /*25d50*/  LDL.LU R35, [R1+0x29c] ;  /* 0x00029c0001237983 */ /* 0x000f240000300800 */
[----:B0-----:R-:W-:Y:S01]  /*25d60*/  F2FP.SATFINITE.E4M3.F32.PACK_AB_MERGE_C R7, RZ, R2, RZ ;  /* 0x00000002ff07723e */ /* 0x001fe200048070ff */
[----:B---3--:R-:W-:Y:S02]  /*25d70*/  FMUL R3, R34, UR20 ;  /* 0x0000001422037c20 */ /* 0x008fe40008400000 */
[----:B------:R-:W3:Y:S01]  /*25d80*/  LDL.LU R34, [R1+0x2a0] ;  /* 0x0002a00001227983 */ /* 0x000ee20000300800 */
[----:B--2---:R-:W-:-:S03]  /*25d90*/  FMUL R4, R33, UR20 ;  /* 0x0000001421047c20 */ /* 0x004fc60008400000 */
[----:B------:R-:W2:Y:S01]  /*25da0*/  LDL.LU R33, [R1+0x2a4] ;  /* 0x0002a40001217983 */ /* 0x000ea20000300800 */
[----:B----4-:R-:W-:-:S03]  /*25db0*/  FMUL R2, R32, UR20 ;  /* 0x0000001420027c20 */ /* 0x010fc60008400000 */
[----:B------:R-:W4:Y:S01]  /*25dc0*/  LDL.LU R32, [R1+0x2a8] ;  /* 0x0002a80001207983 */ /* 0x000f220000300800 */
[----:B------:R-:W-:Y:S02]  /*25dd0*/  ISETP.GE.AND P1, PT, R36, 0x81, PT ;  /* 0x000000812400780c */ /* 0x000fe40003f26270 */
[C---:B------:R-:W-:Y:S02]  /*25de0*/  ISETP.LT.OR P2, PT, R0.reuse, 0xfa, !P2 ;  /* 0x000000fa0000780c */ /* 0x040fe40005741670 */
[C---:B------:R-:W-:Y:S02]  /*25df0*/  ISETP.LT.OR P6, PT, R0.reuse, 0x1, !P1 ;  /* 0x000000010000780c */ /* 0x040fe40004fc1670 */
[----:B------:R-:W-:Y:S02]  /*25e00*/  ISETP.LT.OR P3, PT, R0, 0x2, !P1 ;  /* 0x000000020000780c */ /* 0x000fe40004f61670 */
[----:B------:R-:W-:-:S07]  /*25e10*/  ISETP.GE.AND P0, PT, R36, 0x89, PT ;  /* 0x000000892400780c */ /* 0x000fce0003f06270 */
[----:B------:R0:W-:Y:S04]  /*25e20*/  @!P2 STG.E.U8 desc[UR14][R26.64+0xf9], R9 ;  /* 0x0000f9091a00a986 */ /* 0x0001e8000c10110e */
[----:B------:R-:W-:Y:S01]  /*25e30*/  @!P6 STG.E.U8 desc[UR14][R30.64], R11 ;  /* 0x0000000b1e00e986 */ /* 0x000fe2000c10110e */
[C---:B------:R-:W-:Y:S02]  /*25e40*/  ISETP.LT.OR P6, PT, R0.reuse, 0x2, !P0 ;  /* 0x000000020000780c */ /* 0x040fe400047c1670 */
[C---:B------:R-:W-:Y:S01]  /*25e50*/  ISETP.LT.OR P5, PT, R0.reuse, 0x1, !P0 ;  /* 0x000000010000780c */ /* 0x040fe200047a1670 */
[----:B------:R1:W-:Y:S01]  /*25e60*/  @!P3 STG.E.U8 desc[UR14][R30.64+0x1], R13 ;  /* 0x0000010d1e00b986 */ /* 0x0003e2000c10110e */
[----:B------:R-:W-:Y:S02]  /*25e70*/  ISETP.LT.OR P2, PT, R0, 0xa, !P1 ;  /* 0x0000000a0000780c */ /* 0x000fe40004f41670 */
[----:B0-----:R-:W-:-:S02]  /*25e80*/  F2FP.SATFINITE.E4M3.F32.PACK_AB_MERGE_C R9, RZ, R3, RZ ;  /* 0x00000003ff09723e */ /* 0x001fc400048070ff */
[----:B------:R-:W-:Y:S02]  /*25e90*/  ISETP.LT.OR P3, PT, R0, 0x9, !P1 ;  /* 0x000000090000780c */ /* 0x000fe40004f61670 */
[----:B-1----:R-:W-:Y:S01]  /*25ea0*/  F2FP.SATFINITE.E4M3.F32.PACK_AB_MERGE_C R13, RZ, R2, RZ ;  /* 0x00000002ff0d723e */ /* 0x002fe200048070ff */
[----:B------:R-:W-:Y:S02]  /*25eb0*/  FMUL R3, R41, UR20 ;  /* 0x0000001429037c20 */ /* 0x000fe40008400000 */
[----:B------:R-:W4:Y:S01]  /*25ec0*/  LDL.LU R41, [R1+0x2ac] ;  /* 0x0002ac0001297983 */ /* 0x000f220000300800 */
[----:B------:R-:W-:Y:S02]  /*25ed0*/  F2FP.SATFINITE.E4M3.F32.PACK_AB_MERGE_C R5, RZ, R5, RZ ;  /* 0x00000005ff05723e */ /* 0x000fe400048070ff */
[----:B------:R-:W-:Y:S01]  /*25ee0*/  F2FP.SATFINITE.E4M3.F32.PACK_AB_MERGE_C R11, RZ, R4, RZ ;  /* 0x00000004ff0b723e */ /* 0x000fe200048070ff */
[----:B------:R0:W-:Y:S01]  /*25ef0*/  @!P6 STG.E.U8 desc[UR14][R28.64+0x1], R7 ;  /* 0x000001071c00e986 */ /* 0x0001e2000c10110e */
[----:B------:R-:W-:-:S03]  /*25f00*/  FMUL R2, R39, UR20 ;  /* 0x0000001427027c20 */ /* 0x000fc60008400000 */
[----:B------:R-:W4:Y:S01]  /*25f10*/  LDL.LU R39, [R1+0x2b0] ;  /* 0x0002b00001277983 */ /* 0x000f220000300800 */
[----:B------:R-:W-:Y:S01]  /*25f20*/  ISETP.LT.OR P6, PT, R0, 0xa, !P0 ;  /* 0x0000000a0000780c */ /* 0x000fe200047c1670 */
[----:B------:R-:W-:Y:S02]  /*25f30*/  FMUL R4, R38, UR20 ;  /* 0x0000001426047c20 */ /* 0x000fe40008400000 */
[----:B------:R-:W4:Y:S01]  /*25f40*/  LDL.LU R38, [R1+0x2b4] ;  /* 0x0002b40001267983 */ /* 0x000f220000300800 */
[----:B0-----:R-:W-:-:S03]  /*25f50*/  F2FP.SATFINITE.E4M3.F32.PACK_AB_MERGE_C R7, RZ, R2, RZ ;  /* 0x00000002ff07723e */ /* 0x001fc600048070ff */
[----:B------:R0:W-:Y:S04]  /*25f60*/  @!P5 STG.E.U8 desc[UR14][R28.64], R5 ;  /* 0x000000051c00d986 */ /* 0x0001e8000c10110e */
[----:B------:R-:W-:Y:S04]  /*25f70*/  @!P2 STG.E.U8 desc[UR14][R30.64+0x9], R11 ;  /* 0x0000090b1e00a986 */ /* 0x000fe8000c10110e */
[----:B------:R1:W-:Y:S01]  /*25f80*/  @!P3 STG.E.U8 desc[UR14][R30.64+0x8], R9 ;  /* 0x000008091e00b986 */ /* 0x0003e2000c10110e */
[----:B0-----:R-:W-:-:S05]  /*25f90*/  F2FP.SATFINITE.E4M3.F32.PACK_AB_MERGE_C R5, RZ, R3, RZ ;  /* 0x00000003ff05723e */ /* 0x001fca00048070ff */
[----:B------:R4:W-:Y:S01]  /*25fa0*/  @!P6 STG.E.U8 desc[UR14][R28.64+0x9], R5 ;  /* 0x000009051c00e986 */ /* 0x0009e2000c10110e */
[----:B-1----:R-:W-:Y:S01]  /*25fb0*/  F2FP.SATFINITE.E4M3.F32.PACK_AB_MERGE_C R9, RZ, R4, RZ ;  /* 0x00000004ff09723e */ /* 0x002fe200048070ff */
[----:B------:R-:W-:Y:S02]  /*25fc0*/  FMUL R2, R37, UR20 ;  /* 0x0000001425027c20 */ /* 0x000fe40008400000 */
[----:B------:R-:W4:Y:S03]  /*25fd0*/  LDL.LU R37, [R1+0x2b8] ;  /* 0x0002b80001257983 */ /* 0x000f260000300800 */
[----:B------:R-:W-:Y:S01]  /*25fe0*/  F2FP.SATFINITE.E4M3.F32.PACK_AB_MERGE_C R11, RZ, R2, RZ ;  /* 0x00000002ff0b723e */ /* 0x000fe200048070ff */
[----:B------:R-:W-:Y:S02]  /*25ff0*/  FMUL R2, R35, UR20 ;  /* 0x0000001423027c20 */ /* 0x000fe40008400000 */
[----:B------:R-:W4:Y:S01]  /*26000*/  LDL.LU R35, [R1+0x2bc] ;  /* 0x0002bc0001237983 */ /* 0x000f220000300800 */
[----:B---3--:R-:W-:-:S03]  /*26010*/  FMUL R3, R34, UR20 ;  /* 0x0000001422037c20 */ /* 0x008fc60008400000 */
[----:B------:R-:W3:Y:S01]  /*26020*/  LDL.LU R34, [R1+0x2c0] ;  /* 0x0002c00001227983 */ /* 0x000ee20000300800 */
[----:B--2---:R-:W-:-:S03]  /*26030*/  FMUL R4, R33, UR20 ;  /* 0x0000001421047c20 */ /* 0x004fc60008400000 */
[----:B------:R-:W2:Y:S01]  /*26040*/  LDL.LU R33, [R1+0x2c4] ;  /* 0x0002c40001217983 */ /* 0x000ea20000300800 */
[----:B----4-:R-:W-:-:S03]  /*26050*/  FMUL R5, R32, UR20 ;  /* 0x0000001420057c20 */ /* 0x010fc60008400000 */
[----:B------:R-:W4:Y:S01]  /*26060*/  LDL.LU R32, [R1+0x2c8] ;  /* 0x0002c80001207983 */ /* 0x000f220000300800 */
[C---:B------:R-:W-:Y:S02]  /*26070*/  ISETP.LT.OR P5, PT, R0.reuse, 0x9, !P0 ;  /* 0x000000090000780c */ /* 0x040fe400047a1670 */
[C---:B------:R-:W-:Y:S02]  /*26080*/  ISETP.LT.OR P3, PT, R0.reuse, 0x11, !P1 ;  /* 0x000000110000780c */ /* 0x040fe40004f61670 */
[C---:B------:R-:W-:Y:S02]  /*26090*/  ISETP.LT.OR P2, PT, R0.reuse, 0x12, !P1 ;  /* 0x000000120000780c */ /* 0x040fe40004f41670 */
[----:B------:R-:W-:-:S07]  /*260a0*/  ISETP.LT.OR P6, PT, R0, 0x12, !P0 ;  /* 0x000000120000780c */ /* 0x000fce00047c1670 */
[----:B------:R-:W-:Y:S01]  /*260b0*/  @!P5 STG.E.U8 desc[UR14][R28.64+0x8], R13 ;  /* 0x0000080d1c00d986 */ /* 0x000fe2000c10110e */
[----:B------:R-:W-:-:S03]  /*260c0*/  ISETP.LT.OR P5, PT, R0, 0x11, !P0 ;  /* 0x000000110000780c */ /* 0x000fc600047a1670 */
[----:B------:R0:W-:Y:S01]  /*260d0*/  @!P3 STG.E.U8 desc[UR14][R30.64+0x10], R7 ;  /* 0x000010071e00b986 */ /* 0x0001e2000c10110e */
[----:B------:R-:W-:-:S03]  /*260e0*/  ISETP.LT.OR P3, PT, R0, 0x19, !P1 ;  /* 0x000000190000780c */ /* 0x000fc60004f61670 */
[----:B------:R1:W-:Y:S01]  /*260f0*/  @!P2 STG.E.U8 desc[UR14][R30.64+0x11], R9 ;  /* 0x000011091e00a986 */ /* 0x0003e2000c10110e */
[----:B------:R-:W-:Y:S02]  /*26100*/  ISETP.LT.OR P2, PT, R0, 0x1a, !P1 ;  /* 0x0000001a0000780c */ /* 0x000fe40004f41670 */
[----:B0-----:R-:W-:Y:S02]  /*26110*/  F2FP.SATFINITE.E4M3.F32.PACK_AB_MERGE_C R7, RZ, R2, RZ ;  /* 0x00000002ff07723e */ /* 0x001fe400048070ff */
[----:B-1----:R-:W-:-:S03]  /*26120*/  F2FP.SATFINITE.E4M3.F32.PACK_AB_MERGE_C R9, RZ, R3, RZ ;  /* 0x00000003ff09723e */ /* 0x002fc600048070ff */
[----:B------:R0:W-:Y:S01]  /*26130*/  @!P6 STG.E.U8 desc[UR14][R28.64+0x11], R7 ;  /* 0x000011071c00e986 */ /* 0x0001e2000c10110e */
[----:B------:R-:W-:-:S03]  /*26140*/  FMUL R2, R41, UR20 ;  /* 0x0000001429027c20 */ /* 0x000fc60008400000 */
[----:B------:R-:W4:Y:S01]  /*26150*/  LDL.LU R41, [R1+0x2cc] ;  /* 0x0002cc0001297983 */ /* 0x000f220000300800 */
[----:B------:R-:W-:Y:S02]  /*26160*/  F2FP.SATFINITE.E4M3.F32.PACK_AB_MERGE_C R13, RZ, R4, RZ ;  /* 0x00000004ff0d723e */ /* 0x000fe400048070ff */
[----:B------:R-:W-:Y:S01]  /*26170*/  ISETP.LT.OR P6, PT, R0, 0x1a, !P0 ;  /* 0x0000001a0000780c */ /* 0x000fe200047c1670 */
[----:B------:R-:W-:Y:S02]  /*26180*/  FMUL R3, R39, UR20 ;  /* 0x0000001427037c20 */ /* 0x000fe40008400000 */
[----:B------:R-:W4:Y:S01]  /*26190*/  LDL.LU R39, [R1+0x2d0] ;  /* 0x0002d00001277983 */ /* 0x000f220000300800 */
[----:B0-----:R-:W-:Y:S01]  /*261a0*/  F2FP.SATFINITE.E4M3.F32.PACK_AB_MERGE_C R7, RZ, R2, RZ ;  /* 0x00000002ff07723e */ /* 0x001fe200048070ff */
[----:B------:R-:W-:Y:S02]  /*261b0*/  FMUL R4, R38, UR20 ;  /* 0x0000001426047c20 */ /* 0x000fe40008400000 */
[----:B------:R-:W4:Y:S04]  /*261c0*/  LDL.LU R38, [R1+0x2d4] ;  /* 0x0002d40001267983 */ /* 0x000f280000300800 */
[----:B------:R-:W-:Y:S04]  /*261d0*/  @!P5 STG.E.U8 desc[UR14][R28.64+0x10], R11 ;  /* 0x0000100b1c00d986 */ /* 0x000fe8000c10110e */
[----:B------:R0:W-:Y:S04]  /*261e0*/  @!P3 STG.E.U8 desc[UR14][R30.64+0x18], R9 ;  /* 0x000018091e00b986 */ /* 0x0001e8000c10110e */
[----:B------:R1:W-:Y:S01]  /*261f0*/  @!P2 STG.E.U8 desc[UR14][R30.64+0x19], R13 ;  /* 0x0000190d1e00a986 */ /* 0x0003e2000c10110e */
[----:B0-----:R-:W-:-:S03]  /*26200*/  F2FP.SATFINITE.E4M3.F32.PACK_AB_MERGE_C R9, RZ, R3, RZ ;  /* 0x00000003ff09723e */ /* 0x001fc600048070ff */
[----:B------:R0:W-:Y:S01]  /*26210*/  @!P6 STG.E.U8 desc[UR14][R28.64+0x19], R7 ;  /* 0x000019071c00e986 */ /* 0x0001e2000c10110e */
[----:B------:R-:W-:Y:S01]  /*26220*/  F2FP.SATFINITE.E4M3.F32.PACK_AB_MERGE_C R11, RZ, R4, RZ ;  /* 0x00000004ff0b723e */ /* 0x000fe200048070ff */
[----:B------:R-:W-:Y:S02]  /*26230*/  FMUL R2, R37, UR20 ;  /* 0x0000001425027c20 */ /* 0x000fe40008400000 */
[----:B------:R-:W4:Y:S03]  /*26240*/  LDL.LU R37, [R1+0x2d8] ;  /* 0x0002d80001257983 */ /* 0x000f260000300800 */
[----:B-1----:R-:W-:Y:S01]  /*26250*/  F2FP.SATFINITE.E4M3.F32.PACK_AB_MERGE_C R13, RZ, R2, RZ ;  /* 0x00000002ff0d723e */ /* 0x002fe200048070ff */
[----:B------:R-:W-:Y:S02]  /*26260*/  FMUL R3, R35, UR20 ;  /* 0x0000001423037c20 */ /* 0x000fe40008400000 */
[----:B------:R-:W4:Y:S01]  /*26270*/  LDL.LU R35, [R1+0x2dc] ;  /* 0x0002dc0001237983 */ /* 0x000f220000300800 */
[----:B---3--:R-:W-:-:S03]  /*26280*/  FMUL R2, R34, UR20 ;  /* 0x0000001422027c20 */ /* 0x008fc60008400000 */
[----:B------:R-:W3:Y:S02]  /*26290*/  LDL.LU R34, [R1+0x2e0] ;  /* 0x0002e00001227983 */ /* 0x000ee40000300800 */
[----:B0-----:R-:W-:Y:S01]  /*262a0*/  F2FP.SATFINITE.E4M3.F32.PACK_AB_MERGE_C R7, RZ, R2, RZ ;  /* 0x00000002ff07723e */ /* 0x001fe200048070ff */
[----:B--2---:R-:W-:Y:S02]  /*262b0*/  FMUL R4, R33, UR20 ;  /* 0x0000001421047c20 */ /* 0x004fe40008400000 */
[----:B------:R-:W2:Y:S01]  /*262c0*/  LDL.LU R33, [R1+0x2e4] ;  /* 0x0002e40001217983 */ /* 0x000ea20000300800 */
[----:B----4-:R-:W-:-:S03]  /*262d0*/  FMUL R2, R32, UR20 ;  /* 0x0000001420027c20 */ /* 0x010fc60008400000 */
[----:B------:R-:W4:Y:S01]  /*262e0*/  LDL.LU R32, [R1+0x2e8] ;  /* 0x0002e80001207983 */ /* 0x000f220000300800 */
[C---:B------:R-:W-:Y:S02]  /*262f0*/  ISETP.LT.OR P5, PT, R0.reuse, 0x19, !P0 ;  /* 0x000000190000780c */ /* 0x040fe400047a1670 */
[C---:B------:R-:W-:Y:S02]  /*26300*/  ISETP.LT.OR P3, PT, R0.reuse, 0x21, !P1 ;  /* 0x000000210000780c */ /* 0x040fe40004f61670 */
[C---:B------:R-:W-:Y:S02]  /*26310*/  ISETP.LT.OR P2, PT, R0.reuse, 0x22, !P1 ;  /* 0x000000220000780c */ /* 0x040fe40004f41670 */
[----:B------:R-:W-:Y:S02]  /*26320*/  F2FP.SATFINITE.E4M3.F32.PACK_AB_MERGE_C R5, RZ, R5, RZ ;  /* 0x00000005ff05723e */ /* 0x000fe400048070ff */
[----:B------:R-:W-:-:S05]  /*26330*/  ISETP.LT.OR P6, PT, R0, 0x22, !P0 ;  /* 0x000000220000780c */ /* 0x000fca00047c1670 */
[----:B------:R0:W-:Y:S01]  /*26340*/  @!P5 STG.E.U8 desc[UR14][R28.64+0x18], R5 ;  /* 0x000018051c00d986 */ /* 0x0001e2000c10110e */
[----:B------:R-:W-:-:S03]  /*26350*/  ISETP.LT.OR P5, PT, R0, 0x21, !P0 ;  /* 0x000000210000780c */ /* 0x000fc600047a1670 */
[----:B------:R-:W-:Y:S01]  /*26360*/  @!P3 STG.E.U8 desc[UR14][R30.64+0x20], R9 ;  /* 0x000020091e00b986 */ /* 0x000fe2000c10110e */
[----:B------:R-:W-:-:S03]  /*26370*/  ISETP.LT.OR P3, PT, R0, 0x29, !P1 ;  /* 0x000000290000780c */ /* 0x000fc60004f61670 */
[----:B------:R1:W-:Y:S01]  /*26380*/  @!P2 STG.E.U8 desc[UR14][R30.64+0x21], R11 ;  /* 0x0000210b1e00a986 */ /* 0x0003e2000c10110e */
[----:B------:R-:W-:Y:S02]  /*26390*/  ISETP.LT.OR P2, PT, R0, 0x2a, !P1 ;  /* 0x0000002a0000780c */ /* 0x000fe40004f41670 */
[----:B0-----:R-:W-:Y:S02]  /*263a0*/  F2FP.SATFINITE.E4M3.F32.PACK_AB_MERGE_C R5, RZ, R3, RZ ;  /* 0x00000003ff05723e */ /* 0x001fe400048070ff */
[----:B-1----:R-:W-:-:S03]  /*263b0*/  F2FP.SATFINITE.E4M3.F32.PACK_AB_MERGE_C R11, RZ, R2, RZ ;  /* 0x00000002ff0b723e */ /* 0x002fc600048070ff */
[----:B------:R-:W-:Y:S01]  /*263c0*/  @!P6 STG.E.U8 desc[UR14][R28.64+0x21], R5 ;  /* 0x000021051c00e986 */ /* 0x000fe2000c10110e */
[----:B------:R-:W-:-:S03]  /*263d0*/  FMUL R2, R41, UR20 ;  /* 0x0000001429027c20 */ /* 0x000fc60008400000 */
[----:B------:R-:W4:Y:S01]  /*263e0*/  LDL.LU R41, [R1+0x2ec] ;  /* 0x0002ec0001297983 */ /* 0x000f220000300800 */
[----:B------:R-:W-:Y:S02]  /*263f0*/  F2FP.SATFINITE.E4M3.F32.PACK_AB_MERGE_C R9, RZ, R4, RZ ;  /* 0x00000004ff09723e */ /* 0x000fe400048070ff */
[----:B------:R-:W-:Y:S01]  /*26400*/  ISETP.LT.OR P6, PT, R0, 0x2a, !P0 ;  /* 0x0000002a0000780c */ /* 0x000fe200047c1670 */
[----:B------:R-:W-:Y:S02]  /*26410*/  FMUL R3, R39, UR20 ;  /* 0x0000001427037c20 */ /* 0x000fe40008400000 */
[----:B------:R-:W4:Y:S01]  /*26420*/  LDL.LU R39, [R1+0x2f0] ;  /* 0x0002f00001277983 */ /* 0x000f220000300800 */
[----:B------:R-:W-:-:S03]  /*26430*/  FMUL R4, R38, UR20 ;  /* 0x0000001426047c20 */ /* 0x000fc60008400000 */
[----:B------:R-:W4:Y:S04]  /*26440*/  LDL.LU R38, [R1+0x2f4] ;  /* 0x0002f40001267983 */ /* 0x000f280000300800 */
[----:B------:R-:W-:Y:S04]  /*26450*/  @!P5 STG.E.U8 desc[UR14][R28.64+0x20], R13 ;  /* 0x0000200d1c00d986 */ /* 0x000fe8000c10110e */
[----:B------:R0:W-:Y:S04]  /*26460*/  @!P3 STG.E.U8 desc[UR14][R30.64+0x28], R7 ;  /* 0x000028071e00b986 */ /* 0x0001e8000c10110e */
[----:B------:R1:W-:Y:S01]  /*26470*/  @!P2 STG.E.U8 desc[UR14][R30.64+0x29], R9 ;  /* 0x000029091e00a986 */ /* 0x0003e2000c10110e */
[----:B0-----:R-:W-:-:S02]  /*26480*/  F2FP.SATFINITE.E4M3.F32.PACK_AB_MERGE_C R7, RZ, R2, RZ ;  /* 0x00000002ff07723e */ /* 0x001fc400048070ff */
[----:B-1----:R-:W-:-:S03]  /*26490*/  F2FP.SATFINITE.E4M3.F32.PACK_AB_MERGE_C R9, RZ, R3, RZ ;  /* 0x00000003ff09723e */ /* 0x002fc600048070ff */
[----:B------:R0:W-:Y:S01]  /*264a0*/  @!P6 STG.E.U8 desc[UR14][R28.64+0x29], R7 ;  /* 0x000029071c00e986 */ /* 0x0001e2000c10110e */
[----:B------:R-:W-:Y:S01]  /*264b0*/  F2FP.SATFINITE.E4M3.F32.PACK_AB_MERGE_C R13, RZ, R4, RZ ;  /* 0x00000004ff0d723e */ /* 0x000fe200048070ff */
        /* <DEDUP_REMOVED lines=21> */
[----:B------:R-:W-:Y:S02]  /*26610*/  F2FP.SATFINITE.E4M3.F32.PACK_AB_MERGE_C R5, RZ, R5, RZ ;  /* 0x00000005ff05723e */ /* 0x000fe400048070ff */
[----:B0-----:R-:W-:Y:S02]  /*26620*/  F2FP.SATFINITE.E4M3.F32.PACK_AB_MERGE_C R13, RZ, R2, RZ ;  /* 0x00000002ff0d723e */ /* 0x001fe400048070ff */
[----:B-1----:R-:W-:Y:S01]  /*26630*/  F2FP.SATFINITE.E4M3.F32.PACK_AB_MERGE_C R9, RZ, R3, RZ ;  /* 0x00000003ff09723e */ /* 0x002fe200048070ff */
[----:B------:R-:W-:Y:S02]  /*26640*/  FMUL R3, R41, UR20 ;  /* 0x0000001429037c20 */ /* 0x000fe40008400000 */
[----:B------:R-:W4:Y:S01]  /*26650*/  LDL.LU R41, [R1+0x30c] ;  /* 0x00030c0001297983 */ /* 0x000f220000300800 */
[----:B------:R-:W-:-:S03]  /*26660*/  F2FP.SATFINITE.E4M3.F32.PACK_AB_MERGE_C R11, RZ, R4, RZ ;  /* 0x00000004ff0b723e */ /* 0x000fc600048070ff */
        /* <DEDUP_REMOVED lines=196> */
[----:B-1----:R-:W-:Y:S01]  /*272b0*/  F2FP.SATFINITE.E4M3.F32.PACK_AB_MERGE_C R11, RZ, R2, RZ ;  /* 0x00000002ff0b723e */ /* 0x002fe200048070ff */
[----:B------:R-:W-:Y:S02]  /*272c0*/  FMUL R2, R41, UR20 ;  /* 0x0000001429027c20 */ /* 0x000fe40008400000 */
[----:B------:R-:W4:Y:S01]  /*272d0*/  LDL.LU R41, [R1+0x3ac] ;  /* 0x0003ac0001297983 */ /* 0x000f220000300800 */
[----:B------:R-:W-:-:S03]  /*272e0*/  F2FP.SATFINITE.E4M3.F32.PACK_AB_MERGE_C R9, RZ, R4, RZ ;  /* 0x00000004ff09723e */ /* 0x000fc600048070ff */
[----:B------:R-:W-:Y:S01]  /*272f0*/  @!P6 STG.E.U8 desc[UR14][R28.64+0x81], R5 ;  /* 0x000081051c00e986 */ /* 0x000fe2000c10110e */
[----:B------:R-:W-:-:S03]  /*27300*/  FMUL R3, R39, UR20 ;  /* 0x0000001427037c20 */ /* 0x000fc60008400000 */
[----:B------:R-:W4:Y:S01]  /*27310*/  LDL.LU R39, [R1+0x3b0] ;  /* 0x0003b00001277983 */ /* 0x000f220000300800 */
[----:B------:R-:W-:-:S03]  /*27320*/  FMUL R4, R38, UR20 ;  /* 0x0000001426047c20 */ /* 0x000fc60008400000 */
[----:B------:R-:W4:Y:S04]  /*27330*/  LDL.LU R38, [R1+0x3b4] ;  /* 0x0003b40001267983 */ /* 0x000f280000300800 */
[----:B------:R-:W-:Y:S04]  /*27340*/  @!P5 STG.E.U8 desc[UR14][R28.64+0x80], R13 ;  /* 0x0000800d1c00d986 */ /* 0x000fe8000c10110e */
[----:B------:R0:W-:Y:S04]  /*27350*/  @!P3 STG.E.U8 desc[UR14][R30.64+0x88], R7 ;  /* 0x000088071e00b986 */ /* 0x0001e8000c10110e */
[----:B------:R1:W-:Y:S01]  /*27360*/  @!P2 STG.E.U8 desc[UR14][R30.64+0x89], R9 ;  /* 0x000089091e00a986 */ /* 0x0003e2000c10110e */
[----:B0-----:R-:W-:-:S02]  /*27370*/  F2FP.SATFINITE.E4M3.F32.PACK_AB_MERGE_C R7, RZ, R2, RZ ;  /* 0x00000002ff07723e */ /* 0x001fc400048070ff */
[----:B-1----:R-:W-:Y:S02]  /*27380*/  F2FP.SATFINITE.E4M3.F32.PACK_AB_MERGE_C R9, RZ, R3, RZ ;  /* 0x00000003ff09723e */ /* 0x002fe400048070ff */
[----:B------:R-:W-:Y:S01]  /*27390*/  F2FP.SATFINITE.E4M3.F32.PACK_AB_MERGE_C R13, RZ, R4, RZ ;  /* 0x00000004ff0d723e */ /* 0x000fe200048070ff */
[----:B------:R-:W-:Y:S02]  /*273a0*/  FMUL R5, R37, UR20 ;  /* 0x0000001425057c20 */ /* 0x000fe40008400000 */
[----:B------:R-:W4:Y:S01]  /*273b0*/  LDL.LU R37, [R1+0x3b8] ;  /* 0x0003b80001257983 */ /* 0x000f220000300800 */
[----:B------:R-:W-:-:S03]  /*273c0*/  FMUL R2, R35, UR20 ;  /* 0x0000001423027c20 */ /* 0x000fc60008400000 */
[----:B------:R-:W4:Y:S01]  /*273d0*/  LDL.LU R35, [R1+0x3bc] ;  /* 0x0003bc0001237983 */ /* 0x000f220000300800 */
[----:B------:R-:W-:Y:S01]  /*273e0*/  F2FP.SATFINITE.E4M3.F32.PACK_AB_MERGE_C R15, RZ, R5, RZ ;  /* 0x00000005ff0f723e */ /* 0x000fe200048070ff */
        /* <DEDUP_REMOVED lines=10> */
[----:B------:R0:W-:Y:S01]  /*27490*/  @!P6 STG.E.U8 desc[UR14][R28.64+0x89], R7 ;  /* 0x000089071c00e986 */ /* 0x0001e2000c10110e */
[----:B------:R-:W-:-:S03]  /*274a0*/  ISETP.LT.OR P6, PT, R0, 0x92, !P0 ;  /* 0x000000920000780c */ /* 0x000fc600047c1670 */
[----:B------:R-:W-:Y:S01]  /*274b0*/  @!P5 STG.E.U8 desc[UR14][R28.64+0x88], R11 ;  /* 0x0000880b1c00d986 */ /* 0x000fe2000c10110e */
[----:B------:R-:W-:-:S03]  /*274c0*/  ISETP.LT.OR P5, PT, R0, 0x91, !P0 ;  /* 0x000000910000780c */ /* 0x000fc600047a1670 */
[----:B------:R1:W-:Y:S01]  /*274d0*/  @!P3 STG.E.U8 desc[UR14][R30.64+0x90], R9 ;  /* 0x000090091e00b986 */ /* 0x0003e2000c10110e */
[C---:B------:R-:W-:Y:S02]  /*274e0*/  ISETP.LT.OR P3, PT, R0.reuse, 0x99, !P1 ;  /* 0x000000990000780c */ /* 0x040fe40004f61670 */
[----:B0-----:R-:W-:Y:S01]  /*274f0*/  F2FP.SATFINITE.E4M3.F32.PACK_AB_MERGE_C R7, RZ, R2, RZ ;  /* 0x00000002ff07723e */ /* 0x001fe200048070ff */
[----:B------:R-:W-:Y:S01]  /*27500*/  @!P2 STG.E.U8 desc[UR14][R30.64+0x91], R13 ;  /* 0x0000910d1e00a986 */ /* 0x000fe2000c10110e */
[----:B------:R-:W-:Y:S02]  /*27510*/  ISETP.LT.OR P2, PT, R0, 0x9a, !P1 ;  /* 0x0000009a0000780c */ /* 0x000fe40004f41670 */
[----:B-1----:R-:W-:Y:S01]  /*27520*/  F2FP.SATFINITE.E4M3.F32.PACK_AB_MERGE_C R9, RZ, R3, RZ ;  /* 0x00000003ff09723e */ /* 0x002fe200048070ff */
        /* <DEDUP_REMOVED lines=88> */
[----:B------:R-:W-:Y:S02]  /*27ab0*/  FMUL R4, R38, UR20 ;  /* 0x0000001426047c20 */ /* 0x000fe40008400000 */
[----:B0-----:R-:W-:Y:S01]  /*27ac0*/  F2FP.SATFINITE.E4M3.F32.PACK_AB_MERGE_C R7, RZ, R2, RZ ;  /* 0x00000002ff07723e */ /* 0x001fe200048070ff */
[----:B------:R-:W4:Y:S04]  /*27ad0*/  LDL.LU R38, [R1+0x414] ;  /* 0x0004140001267983 */ /* 0x000f280000300800 */
        /* <DEDUP_REMOVED lines=30> */
[----:B------:R-:W-:Y:S01]  /*27cc0*/  ISETP.LT.OR P6, PT, R0, 0xca, !P0 ;  /* 0x000000ca0000780c */ /* 0x000fe200047c1670 */
[----:B------:R-:W-:Y:S02]  /*27cd0*/  FMUL R2, R41, UR20 ;  /* 0x0000001429027c20 */ /* 0x000fe40008400000 */
[----:B------:R-:W4:Y:S01]  /*27ce0*/  LDL.LU R41, [R1+0x42c] ;  /* 0x00042c0001297983 */ /* 0x000f220000300800 */
[----:B------:R-:W-:Y:S02]  /*27cf0*/  F2FP.SATFINITE.E4M3.F32.PACK_AB_MERGE_C R13, RZ, R4, RZ ;  /* 0x00000004ff0d723e */ /* 0x000fe400048070ff */
[----:B0-----:R-:W-:Y:S01]  /*27d00*/  F2FP.SATFINITE.E4M3.F32.PACK_AB_MERGE_C R7, RZ, R2, RZ ;  /* 0x00000002ff07723e */ /* 0x001fe200048070ff */
[----:B------:R-:W-:Y:S02]  /*27d10*/  FMUL R3, R39, UR20 ;  /* 0x0000001427037c20 */ /* 0x000fe40008400000 */
[----:B------:R-:W4:Y:S01]  /*27d20*/  LDL.LU R39, [R1+0x430] ;  /* 0x0004300001277983 */ /* 0x000f220000300800 */
[----:B------:R-:W-:-:S03]  /*27d30*/  FMUL R4, R38, UR20 ;  /* 0x0000001426047c20 */ /* 0x000fc60008400000 */
[----:B------:R-:W-:Y:S04]  /*27d40*/  @!P5 STG.E.U8 desc[UR14][R28.64+0xc0], R11 ;  /* 0x0000c00b1c00d986 */ /* 0x000fe8000c10110e */
[----:B------:R0:W-:Y:S04]  /*27d50*/  @!P3 STG.E.U8 desc[UR14][R30.64+0xc8], R9 ;  /* 0x0000c8091e00b986 */ /* 0x0001e8000c10110e */
[----:B------:R1:W-:Y:S04]  /*27d60*/  @!P2 STG.E.U8 desc[UR14][R30.64+0xc9], R13 ;  /* 0x0000c90d1e00a986 */ /* 0x0003e8000c10110e */
[----:B------:R-:W4:Y:S01]  /*27d70*/  LDL.LU R38, [R1+0x434] ;  /* 0x0004340001267983 */ /* 0x000f220000300800 */
        /* <DEDUP_REMOVED lines=16> */
[C---:B------:R-:W-:Y:S01]  /*27e80*/  ISETP.LT.OR P3, PT, R0.reuse, 0xd1, !P1 ;  /* 0x000000d10000780c */ /* 0x040fe20004f61670 */
[----:B------:R-:W4:Y:S01]  /*27e90*/  LDL.LU R42, [R1+0x44c] ;  /* 0x00044c00012a7983 */ /* 0x000f220000300800 */
[C---:B------:R-:W-:Y:S02]  /*27ea0*/  ISETP.LT.OR P2, PT, R0.reuse, 0xd2, !P1 ;  /* 0x000000d20000780c */ /* 0x040fe40004f41670 */
[----:B------:R-:W-:Y:S02]  /*27eb0*/  ISETP.LT.OR P6, PT, R0, 0xd2, !P0 ;  /* 0x000000d20000780c */ /* 0x000fe400047c1670 */
[----:B------:R-:W-:-:S05]  /*27ec0*/  F2FP.SATFINITE.E4M3.F32.PACK_AB_MERGE_C R5, RZ, R5, RZ ;  /* 0x00000005ff05723e */ /* 0x000fca00048070ff */
[----:B------:R0:W-:Y:S01]  /*27ed0*/  @!P5 STG.E.U8 desc[UR14][R28.64+0xc8], R5 ;  /* 0x0000c8051c00d986 */ /* 0x0001e2000c10110e */
[----:B------:R-:W-:-:S03]  /*27ee0*/  ISETP.LT.OR P5, PT, R0, 0xd1, !P0 ;  /* 0x000000d10000780c */ /* 0x000fc600047a1670 */
[----:B------:R-:W-:Y:S01]  /*27ef0*/  @!P3 STG.E.U8 desc[UR14][R30.64+0xd0], R9 ;  /* 0x0000d0091e00b986 */ /* 0x000fe2000c10110e */
[----:B------:R-:W-:-:S03]  /*27f00*/  ISETP.LT.OR P3, PT, R0, 0xd9, !P1 ;  /* 0x000000d90000780c */ /* 0x000fc60004f61670 */
[----:B------:R1:W-:Y:S01]  /*27f10*/  @!P2 STG.E.U8 desc[UR14][R30.64+0xd1], R11 ;  /* 0x0000d10b1e00a986 */ /* 0x0003e2000c10110e */
[----:B0-----:R-:W-:Y:S02]  /*27f20*/  F2FP.SATFINITE.E4M3.F32.PACK_AB_MERGE_C R5, RZ, R3, RZ ;  /* 0x00000003ff05723e */ /* 0x001fe400048070ff */
[----:B------:R-:W-:-:S03]  /*27f30*/  ISETP.LT.OR P2, PT, R0, 0xda, !P1 ;  /* 0x000000da0000780c */ /* 0x000fc60004f41670 */
[----:B------:R-:W-:Y:S01]  /*27f40*/  @!P6 STG.E.U8 desc[UR14][R28.64+0xd1], R5 ;  /* 0x0000d1051c00e986 */ /* 0x000fe2000c10110e */
[----:B-1----:R-:W-:Y:S02]  /*27f50*/  F2FP.SATFINITE.E4M3.F32.PACK_AB_MERGE_C R11, RZ, R2, RZ ;  /* 0x00000002ff0b723e */ /* 0x002fe400048070ff */
[----:B------:R-:W-:Y:S01]  /*27f60*/  ISETP.LT.OR P6, PT, R0, 0xda, !P0 ;  /* 0x000000da0000780c */ /* 0x000fe200047c1670 */
[----:B------:R-:W-:Y:S02]  /*27f70*/  FMUL R2, R41, UR20 ;  /* 0x0000001429027c20 */ /* 0x000fe40008400000 */
[----:B------:R-:W4:Y:S01]  /*27f80*/  LDL.LU R41, [R1+0x450] ;  /* 0x0004500001297983 */ /* 0x000f220000300800 */
[----:B------:R-:W-:Y:S01]  /*27f90*/  F2FP.SATFINITE.E4M3.F32.PACK_AB_MERGE_C R9, RZ, R4, RZ ;  /* 0x00000004ff09723e */ /* 0x000fe200048070ff */
[----:B------:R-:W-:Y:S02]  /*27fa0*/  FMUL R3, R39, UR20 ;  /* 0x0000001427037c20 */ /* 0x000fe40008400000 */
[----:B------:R-:W4:Y:S04]  /*27fb0*/  LDL.LU R39, [R1+0x454] ;  /* 0x0004540001277983 */ /* 0x000f280000300800 */
[----:B------:R-:W-:Y:S04]  /*27fc0*/  @!P5 STG.E.U8 desc[UR14][R28.64+0xd0], R13 ;  /* 0x0000d00d1c00d986 */ /* 0x000fe8000c10110e */
[----:B------:R0:W-:Y:S01]  /*27fd0*/  @!P3 STG.E.U8 desc[UR14][R30.64+0xd8], R7 ;  /* 0x0000d8071e00b986 */ /* 0x0001e2000c10110e */
[----:B------:R-:W-:-:S03]  /*27fe0*/  FMUL R4, R38, UR20 ;  /* 0x0000001426047c20 */ /* 0x000fc60008400000 */
[----:B------:R-:W4:Y:S01]  /*27ff0*/  LDL.LU R38, [R1+0x458] ;  /* 0x0004580001267983 */ /* 0x000f220000300800 */
[----:B0-----:R-:W-:-:S03]  /*28000*/  F2FP.SATFINITE.E4M3.F32.PACK_AB_MERGE_C R7, RZ, R2, RZ ;  /* 0x00000002ff07723e */ /* 0x001fc600048070ff */
[----:B------:R0:W-:Y:S01]  /*28010*/  @!P2 STG.E.U8 desc[UR14][R30.64+0xd9], R9 ;  /* 0x0000d9091e00a986 */ /* 0x0001e2000c10110e */
[----:B------:R-:W-:-:S03]  /*28020*/  F2FP.SATFINITE.E4M3.F32.PACK_AB_MERGE_C R13, RZ, R4, RZ ;  /* 0x00000004ff0d723e */ /* 0x000fc600048070ff */
[----:B------:R1:W-:Y:S01]  /*28030*/  @!P6 STG.E.U8 desc[UR14][R28.64+0xd9], R7 ;  /* 0x0000d9071c00e986 */ /* 0x0003e2000c10110e */
[----:B0-----:R-:W-:Y:S01]  /*28040*/  F2FP.SATFINITE.E4M3.F32.PACK_AB_MERGE_C R9, RZ, R3, RZ ;  /* 0x00000003ff09723e */ /* 0x001fe200048070ff */
[----:B------:R-:W-:Y:S02]  /*28050*/  FMUL R5, R37, UR20 ;  /* 0x0000001425057c20 */ /* 0x000fe40008400000 */
[----:B------:R-:W4:Y:S01]  /*28060*/  LDL.LU R37, [R1+0x45c] ;  /* 0x00045c0001257983 */ /* 0x000f220000300800 */
[----:B------:R-:W-:-:S03]  /*28070*/  FMUL R2, R35, UR20 ;  /* 0x0000001423027c20 */ /* 0x000fc60008400000 */
[----:B------:R-:W4:Y:S02]  /*28080*/  LDL.LU R35, [R1+0x460] ;  /* 0x0004600001237983 */ /* 0x000f240000300800 */
[----:B-1----:R-:W-:Y:S01]  /*28090*/  F2FP.SATFINITE.E4M3.F32.PACK_AB_MERGE_C R7, RZ, R2, RZ ;  /* 0x00000002ff07723e */ /* 0x002fe200048070ff */
        /* <DEDUP_REMOVED lines=16> */
[----:B------:R-:W-:Y:S02]  /*281a0*/  F2FP.SATFINITE.E4M3.F32.PACK_AB_MERGE_C R5, RZ, R5, RZ ;  /* 0x00000005ff05723e */ /* 0x000fe400048070ff */
[----:B0-----:R-:W-:Y:S01]  /*281b0*/  F2FP.SATFINITE.E4M3.F32.PACK_AB_MERGE_C R11, RZ, R4, RZ ;  /* 0x00000004ff0b723e */ /* 0x001fe200048070ff */
[----:B------:R-:W-:Y:S01]  /*281c0*/  @!P6 STG.E.U8 desc[UR14][R28.64+0xe1], R7 ;  /* 0x0000e1071c00e986 */ /* 0x000fe2000c10110e */
[C---:B------:R-:W-:Y:S02]  /*281d0*/  ISETP.LT.OR P6, PT, R0.reuse, 0xea, !P0 ;  /* 0x000000ea0000780c */ /* 0x040fe400047c1670 */
[----:B-1----:R-:W-:Y:S01]  /*281e0*/  F2FP.SATFINITE.E4M3.F32.PACK_AB_MERGE_C R9, RZ, R3, RZ ;  /* 0x00000003ff09723e */ /* 0x002fe200048070ff */
[----:B------:R0:W-:Y:S01]  /*281f0*/  @!P5 STG.E.U8 desc[UR14][R28.64+0xe0], R5 ;  /* 0x0000e0051c00d986 */ /* 0x0001e2000c10110e */
[----:B------:R-:W-:-:S03]  /*28200*/  ISETP.LT.OR P5, PT, R0, 0xe9, !P0 ;  /* 0x000000e90000780c */ /* 0x000fc600047a1670 */
[----:B------:R-:W-:Y:S01]  /*28210*/  @!P2 STG.E.U8 desc[UR14][R30.64+0xe9], R11 ;  /* 0x0000e90b1e00a986 */ /* 0x000fe2000c10110e */
[----:B------:R-:W-:Y:S01]  /*28220*/  ISETP.LT.OR P2, PT, R0, 0xf2, !P1 ;  /* 0x000000f20000780c */ /* 0x000fe20004f41670 */
[----:B------:R-:W-:Y:S02]  /*28230*/  FMUL R3, R42, UR20 ;  /* 0x000000142a037c20 */ /* 0x000fe40008400000 */
[----:B------:R1:W-:Y:S01]  /*28240*/  @!P3 STG.E.U8 desc[UR14][R30.64+0xe8], R9 ;  /* 0x0000e8091e00b986 */ /* 0x0003e2000c10110e */
[----:B------:R-:W-:Y:S02]  /*28250*/  ISETP.LT.OR P3, PT, R0, 0xf1, !P1 ;  /* 0x000000f10000780c */ /* 0x000fe40004f61670 */
[----:B------:R-:W-:Y:S01]  /*28260*/  F2FP.SATFINITE.E4M3.F32.PACK_AB_MERGE_C R13, RZ, R2, RZ ;  /* 0x00000002ff0d723e */ /* 0x000fe200048070ff */
[----:B------:R-:W-:Y:S01]  /*28270*/  FMUL R2, R41, UR20 ;  /* 0x0000001429027c20 */ /* 0x000fe20008400000 */
[----:B------:R-:W-:Y:S01]  /*28280*/  FMUL R4, R39, UR20 ;  /* 0x0000001427047c20 */ /* 0x000fe20008400000 */
[----:B------:R-:W-:-:S03]  /*28290*/  F2FP.SATFINITE.E4M3.F32.PACK_AB_MERGE_C R3, RZ, R3, RZ ;  /* 0x00000003ff03723e */ /* 0x000fc600048070ff */
[----:B0-----:R-:W-:Y:S02]  /*282a0*/  F2FP.SATFINITE.E4M3.F32.PACK_AB_MERGE_C R5, RZ, R2, RZ ;  /* 0x00000002ff05723e */ /* 0x001fe400048070ff */
[----:B------:R-:W-:Y:S01]  /*282b0*/  F2FP.SATFINITE.E4M3.F32.PACK_AB_MERGE_C R7, RZ, R4, RZ ;  /* 0x00000004ff07723e */ /* 0x000fe200048070ff */
[----:B------:R-:W-:Y:S01]  /*282c0*/  @!P5 STG.E.U8 desc[UR14][R28.64+0xe8], R13 ;  /* 0x0000e80d1c00d986 */ /* 0x000fe2000c10110e */
[----:B------:R-:W-:-:S03]  /*282d0*/  ISETP.LT.OR P5, PT, R0, 0xf1, !P0 ;  /* 0x000000f10000780c */ /* 0x000fc600047a1670 */
[----:B------:R-:W-:Y:S01]  /*282e0*/  @!P6 STG.E.U8 desc[UR14][R28.64+0xe9], R3 ;  /* 0x0000e9031c00e986 */ /* 0x000fe2000c10110e */
[----:B------:R-:W-:-:S03]  /*282f0*/  ISETP.LT.OR P6, PT, R0, 0xf2, !P0 ;  /* 0x000000f20000780c */ /* 0x000fc600047c1670 */
[----:B------:R0:W-:Y:S01]  /*28300*/  @!P2 STG.E.U8 desc[UR14][R30.64+0xf1], R7 ;  /* 0x0000f1071e00a986 */ /* 0x0001e2000c10110e */
[----:B------:R-:W-:Y:S01]  /*28310*/  FMUL R2, R38, UR20 ;  /* 0x0000001426027c20 */ /* 0x000fe20008400000 */
[C---:B------:R-:W-:Y:S02]  /*28320*/  ISETP.LT.OR P2, PT, R0.reuse, 0xf9, !P1 ;  /* 0x000000f90000780c */ /* 0x040fe40004f41670 */
[----:B------:R4:W-:Y:S01]  /*28330*/  @!P3 STG.E.U8 desc[UR14][R30.64+0xf0], R5 ;  /* 0x0000f0051e00b986 */ /* 0x0009e2000c10110e */
[C---:B------:R-:W-:Y:S02]  /*28340*/  ISETP.LT.OR P1, PT, R0.reuse, 0xfa, !P1 ;  /* 0x000000fa0000780c */ /* 0x040fe40004f21670 */
[C---:B------:R-:W-:Y:S02]  /*28350*/  ISETP.LT.OR P3, PT, R0.reuse, 0xf9, !P0 ;  /* 0x000000f90000780c */ /* 0x040fe40004761670 */
[----:B------:R-:W-:Y:S02]  /*28360*/  ISETP.LT.OR P0, PT, R0, 0xfa, !P0 ;  /* 0x000000fa0000780c */ /* 0x000fe40004701670 */
[----:B-1----:R-:W-:-:S05]  /*28370*/  F2FP.SATFINITE.E4M3.F32.PACK_AB_MERGE_C R9, RZ, R2, RZ ;  /* 0x00000002ff09723e */ /* 0x002fca00048070ff */
[----:B------:R1:W-:Y:S01]  /*28380*/  @!P5 STG.E.U8 desc[UR14][R28.64+0xf0], R9 ;  /* 0x0000f0091c00d986 */ /* 0x0003e2000c10110e */
[----:B------:R-:W-:Y:S01]  /*28390*/  FMUL R0, R37, UR20 ;  /* 0x0000001425007c20 */ /* 0x000fe20008400000 */
[----:B------:R-:W-:-:S04]  /*283a0*/  FMUL R2, R35, UR20 ;  /* 0x0000001423027c20 */ /* 0x000fc80008400000 */
[----:B0-----:R-:W-:Y:S02]  /*283b0*/  F2FP.SATFINITE.E4M3.F32.PACK_AB_MERGE_C R7, RZ, R0, RZ ;  /* 0x00000000ff07723e */ /* 0x001fe400048070ff */
[----:B------:R-:W-:Y:S01]  /*283c0*/  F2FP.SATFINITE.E4M3.F32.PACK_AB_MERGE_C R11, RZ, R2, RZ ;  /* 0x00000002ff0b723e */ /* 0x000fe200048070ff */
[----:B---3--:R-:W-:Y:S02]  /*283d0*/  FMUL R3, R34, UR20 ;  /* 0x0000001422037c20 */ /* 0x008fe40008400000 */
[----:B------:R1:W-:Y:S03]  /*283e0*/  @!P6 STG.E.U8 desc[UR14][R28.64+0xf1], R7 ;  /* 0x0000f1071c00e986 */ /* 0x0003e6000c10110e */
[----:B------:R-:W-:Y:S01]  /*283f0*/  F2FP.SATFINITE.E4M3.F32.PACK_AB_MERGE_C R3, RZ, R3, RZ ;  /* 0x00000003ff03723e */ /* 0x000fe200048070ff */
[----:B------:R1:W-:Y:S04]  /*28400*/  @!P2 STG.E.U8 desc[UR14][R30.64+0xf8], R11 ;  /* 0x0000f80b1e00a986 */ /* 0x0003e8000c10110e */
[----:B------:R1:W-:Y:S01]  /*28410*/  @!P1 STG.E.U8 desc[UR14][R30.64+0xf9], R3 ;  /* 0x0000f9031e009986 */ /* 0x0003e2000c10110e */
[----:B--2---:R-:W-:-:S05]  /*28420*/  FMUL R4, R33, UR20 ;  /* 0x0000001421047c20 */ /* 0x004fca0008400000 */
[----:B------:R-:W-:Y:S01]  /*28430*/  F2FP.SATFINITE.E4M3.F32.PACK_AB_MERGE_C R13, RZ, R4, RZ ;  /* 0x00000004ff0d723e */ /* 0x000fe200048070ff */
[----:B----4-:R-:W-:-:S05]  /*28440*/  FMUL R5, R32, UR20 ;  /* 0x0000001420057c20 */ /* 0x010fca0008400000 */
[----:B------:R-:W-:Y:S01]  /*28450*/  F2FP.SATFINITE.E4M3.F32.PACK_AB_MERGE_C R5, RZ, R5, RZ ;  /* 0x00000005ff05723e */ /* 0x000fe200048070ff */
[----:B------:R1:W-:Y:S04]  /*28460*/  @!P3 STG.E.U8 desc[UR14][R28.64+0xf8], R13 ;  /* 0x0000f80d1c00b986 */ /* 0x0003e8000c10110e */
[----:B------:R1:W-:Y:S02]  /*28470*/  @!P0 STG.E.U8 desc[UR14][R28.64+0xf9], R5 ;  /* 0x0000f9051c008986 */ /* 0x0003e4000c10110e */
.L_x_545:
[----:B------:R-:W-:Y:S05]  /*28480*/  BSYNC B0 ;  /* 0x0000000000007941 */ /* 0x000fea0003800000 */
.L_x_31:
[----:B01---5:R-:W2:Y:S04]  /*28490*/  LDL.LU R3, [R1+0x470] ;  /* 0x0004700001037983 */ /* 0x023ea80000300800 */
[----:B------:R-:W2:Y:S01]  /*284a0*/  LDL.LU R2, [R1+0x474] ;  /* 0x0004740001027983 */ /* 0x000ea20000300800 */
[----:B------:R-:W-:Y:S01]  /*284b0*/  ULDC UR6, c[0x0][0xc] ;  /* 0x0000030000067ab9 */ /* 0x000fe20000000800 */
[----:B------:R-:W-:Y:S01]  /*284c0*/  ULDC UR7, c[0x0][0x10] ;  /* 0x0000040000077ab9 */ /* 0x000fe20000000800 */
[----:B--234-:R-:W0:Y:S01]  /*284d0*/  LDC R5, c[0x0][0x14] ;  /* 0x00000500ff057b82 */ /* 0x01ce220000000800 */
[----:B------:R-:W-:Y:S01]  /*284e0*/  UIMAD.WIDE.U32 UR6, UR6, UR7, URZ ;  /* 0x00000007060672a5 */ /* 0x000fe2000f8e003f */
[----:B------:R-:W-:Y:S01]  /*284f0*/  PRMT R0, RZ, 0x7610, R0 ;  /* 0x00007610ff007816 */ /* 0x000fe20000000000 */
[----:B------:R-:W-:-:S04]  /*28500*/  UMOV UR9, 0xffffffff ;  /* 0xffffffff00097882 */ /* 0x000fc80000000000 */
[----:B0-----:R-:W-:-:S04]  /*28510*/  IMAD.WIDE.U32 R2, R5, UR6, R2 ;  /* 0x0000000605027c25 */ /* 0x001fc8000f8e0002 */
[----:B------:R-:W-:Y:S01]  /*28520*/  IMAD R5, R5, UR7, RZ ;  /* 0x0000000705057c24 */ /* 0x000fe2000f8e02ff */
[----:B------:R-:W-:Y:S01]  /*28530*/  ULDC.64 UR6, c[0x0][0x650] ;  /* 0x0001940000067ab9 */ /* 0x000fe20000000a00 */
[----:B------:R-:W-:Y:S01]  /*28540*/  IMAD.MOV.U32 R11, RZ, RZ, R2 ;  /* 0x000000ffff0b7224 */ /* 0x000fe200078e0002 */
[----:B------:R-:W-:Y:S01]  /*28550*/  ISETP.GE.U32.AND P0, PT, R2, UR6, PT ;  /* 0x0000000602007c0c */ /* 0x000fe2000bf06070 */
[----:B------:R-:W-:Y:S02]  /*28560*/  IMAD.IADD R13, R3, 0x1, R5 ;  /* 0x00000001030d7824 */ /* 0x000fe400078e0205 */
[----:B------:R-:W-:-:S03]  /*28570*/  IMAD.MOV.U32 R2, RZ, RZ, -0x1 ;  /* 0xffffffffff027424 */ /* 0x000fc600078e00ff */
[----:B------:R0:W-:Y:S01]  /*28580*/  STL [R1+0x470], R13 ;  /* 0x0004700d01007387 */ /* 0x0001e20000100800 */
[----:B------:R-:W-:-:S03]  /*28590*/  ISETP.GE.U32.AND.EX P0, PT, R13, UR7, PT, P0 ;  /* 0x000000070d007c0c */ /* 0x000fc6000bf06100 */
[----:B------:R0:W-:Y:S04]  /*285a0*/  STL [R1+0x474], R11 ;  /* 0x0004740b01007387 */ /* 0x0001e80000100800 */
[----:B------:R0:W-:Y:S06]  /*285b0*/  STL [R1+0x478], R2 ;  /* 0x0004780201007387 */ /* 0x0001ec0000100800 */
[----:B------:R-:W-:Y:S05]  /*285c0*/  @P0 BRA `(.L_x_546) ;  /* 0x0000000400740947 */ /* 0x000fea0003800000 */
[----:B------:R-:W1:Y:S01]  /*285d0*/  S2R R8, SR_CTAID.X ;  /* 0x0000000000087919 */ /* 0x000e620000002500 */
[----:B------:R-:W-:Y:S01]  /*285e0*/  ULDC.64 UR18, c[0x0][0x628] ;  /* 0x00018a0000127ab9 */ /* 0x000fe20000000a00 */
[----:B------:R-:W2:Y:S01]  /*285f0*/  LDC R9, c[0x0][0x144] ;  /* 0x00005100ff097b82 */ /* 0x000ea20000000800 */
[----:B------:R-:W-:Y:S01]  /*28600*/  ULDC UR6, c[0x0][0x150] ;  /* 0x0000540000067ab9 */ /* 0x000fe20000000800 */
[----:B------:R-:W3:Y:S01]  /*28610*/  S2R R12, SR_CTAID.Y ;  /* 0x00000000000c7919 */ /* 0x000ee20000002600 */
[----:B------:R-:W-:Y:S01]  /*28620*/  ISETP.NE.U32.AND P0, PT, RZ, UR18, PT ;  /* 0x00000012ff007c0c */ /* 0x000fe2000bf05070 */
[----:B------:R-:W-:Y:S01]  /*28630*/  ULDC UR23, c[0x0][0x630] ;  /* 0x00018c0000177ab9 */ /* 0x000fe20000000800 */
[----:B------:R-:W-:Y:S02]  /*28640*/  R2UR UR16, R11 ;  /* 0x000000000b1072ca */ /* 0x000fe400000e0000 */
[----:B------:R-:W-:Y:S01]  /*28650*/  ISETP.NE.AND.EX P0, PT, RZ, UR19, PT, P0 ;  /* 0x00000013ff007c0c */ /* 0x000fe2000bf05300 */
[----:B------:R-:W4:Y:S01]  /*28660*/  LDC.64 R6, c[0x0][0x620] ;  /* 0x00018800ff067b82 */ /* 0x000f220000000a00 */
[----:B------:R-:W-:-:S02]  /*28670*/  R2UR UR17, R13 ;  /* 0x000000000d1172ca */ /* 0x000fc400000e0000 */
[----:B-1----:R-:W-:-:S05]  /*28680*/  I2FP.F32.U32 R0, R8 ;  /* 0x0000000800007245 */ /* 0x002fca0000201000 */
[----:B------:R-:W-:-:S06]  /*28690*/  FMUL R0, R0, UR6 ;  /* 0x0000000600007c20 */ /* 0x000fcc0008400000 */
[----:B------:R-:W1:Y:S01]  /*286a0*/  F2I.U32.TRUNC.NTZ R0, R0 ;  /* 0x0000000000007305 */ /* 0x000e62000020f000 */
[----:B---3--:R-:W-:Y:S05]  /*286b0*/  @!P0 BRA `(.L_x_547) ;  /* 0x0000000000308947 */ /* 0x008fea0003800000 */
        /* <DEDUP_REMOVED lines=12> */
.L_x_547:
[----:B------:R-:W-:Y:S01]  /*28780*/  USHF.R.U64 UR9, UR16, UR23, UR17 ;  /* 0x0000001710097299 */ /* 0x000fe20008001211 */
[----:B------:R-:W3:Y:S01]  /*28790*/  LDC.64 R20, c[0x0][0x640] ;  /* 0x00019000ff147b82 */ /* 0x000ee20000000a00 */
[----:B------:R-:W-:Y:S01]  /*287a0*/  USHF.R.U32.HI UR6, URZ, UR23, UR17 ;  /* 0x000000173f067299 */ /* 0x000fe20008011611 */
[----:B-1----:R-:W-:Y:S02]  /*287b0*/  IMAD.MOV R10, RZ, RZ, -R0 ;  /* 0x000000ffff0a7224 */ /* 0x002fe400078e0a00 */
[----:B0-----:R-:W-:Y:S01]  /*287c0*/  IMAD.MOV.U32 R2, RZ, RZ, R11 ;  /* 0x000000ffff027224 */ /* 0x001fe200078e000b */
[----:B------:R-:W-:Y:S01]  /*287d0*/  IADD3 R5, P0, RZ, -UR9, RZ ;  /* 0x80000009ff057c10 */ /* 0x000fe2000ff1e0ff */
[----:B--2---:R-:W-:Y:S02]  /*287e0*/  IMAD R17, R9, R10, R8 ;  /* 0x0000000a09117224 */ /* 0x004fe400078e0208 */
[----:B------:R-:W0:Y:S02]  /*287f0*/  LDC R4, c[0x0][0x618] ;  /* 0x00018600ff047b82 */ /* 0x000e240000000800 */
[----:B------:R-:W-:Y:S01]  /*28800*/  IMAD.X R3, RZ, RZ, ~UR6, P0 ;  /* 0x80000006ff037e24 */ /* 0x000fe200080e06ff */
[----:B------:R-:W-:-:S03]  /*28810*/  ULDC UR6, c[0x0][0x154] ;  /* 0x0000550000067ab9 */ /* 0x000fc60000000800 */
[-C--:B----4-:R-:W-:Y:S02]  /*28820*/  IMAD R0, R3, R6.reuse, RZ ;  /* 0x0000000603007224 */ /* 0x090fe400078e02ff */
[----:B------:R-:W1:Y:S01]  /*28830*/  LDC R14, c[0x0][0x608] ;  /* 0x00018200ff0e7b82 */ /* 0x000e620000000800 */
[----:B------:R-:W-:Y:S02]  /*28840*/  IMAD.MOV.U32 R3, RZ, RZ, R13 ;  /* 0x000000ffff037224 */ /* 0x000fe400078e000d */
[----:B------:R-:W-:-:S05]  /*28850*/  IMAD.WIDE.U32 R2, R5, R6, R2 ;  /* 0x0000000605027225 */ /* 0x000fca00078e0002 */
[----:B------:R-:W2:Y:S01]  /*28860*/  LDC R18, c[0x0][0x658] ;  /* 0x00019600ff127b82 */ /* 0x000ea20000000800 */
[----:B------:R-:W-:Y:S01]  /*28870*/  IMAD R5, R5, R7, R0 ;  /* 0x0000000705057224 */ /* 0x000fe200078e0200 */
[----:B------:R-:W-:Y:S01]  /*28880*/  I2FP.F32.U32 R0, R12 ;  /* 0x0000000c00007245 */ /* 0x000fe20000201000 */
[----:B------:R-:W-:Y:S01]  /*28890*/  IMAD.MOV.U32 R7, RZ, RZ, 0x1 ;  /* 0x00000001ff077424 */ /* 0x000fe200078e00ff */
[----:B---3--:R-:W-:Y:S01]  /*288a0*/  ISETP.NE.U32.AND P0, PT, R20, RZ, PT ;  /* 0x000000ff1400720c */ /* 0x008fe20003f05070 */
[----:B------:R-:W-:Y:S02]  /*288b0*/  IMAD.IADD R3, R3, 0x1, R5 ;  /* 0x0000000103037824 */ /* 0x000fe400078e0205 */
[----:B------:R-:W-:Y:S01]  /*288c0*/  FMUL R0, R0, UR6 ;  /* 0x0000000600007c20 */ /* 0x000fe20008400000 */
[----:B------:R-:W3:Y:S01]  /*288d0*/  LDC R15, c[0x0][0x148] ;  /* 0x00005200ff0f7b82 */ /* 0x000ee20000000800 */
[----:B------:R-:W-:Y:S01]  /*288e0*/  ISETP.NE.AND.EX P0, PT, R21, RZ, PT, P0 ;  /* 0x000000ff1500720c */ /* 0x000fe20003f05300 */
[----:B------:R-:W-:Y:S01]  /*288f0*/  IMAD.MOV.U32 R5, RZ, RZ, -0x1 ;  /* 0xffffffffff057424 */ /* 0x000fe200078e00ff */
[-CC-:B0-----:R-:W-:Y:S01]  /*28900*/  SHF.R.U64 R10, R2, R4.reuse, R3.reuse ;  /* 0x00000004020a7219 */ /* 0x181fe20000001203 */
[----:B------:R0:W4:Y:S01]  /*28910*/  F2I.U32.TRUNC.NTZ R13, R0 ;  /* 0x00000000000d7305 */ /* 0x000122000020f000 */
[----:B------:R-:W-:-:S03]  /*28920*/  SHF.R.U32.HI R3, RZ, R4, R3 ;  /* 0x00000004ff037219 */ /* 0x000fc60000011603 */
[----:B------:R-:W0:Y:S01]  /*28930*/  LDC R16, c[0x0][0x600] ;  /* 0x00018000ff107b82 */ /* 0x000e220000000800 */
[-CC-:B-1----:R-:W-:Y:S02]  /*28940*/  SHF.R.U64 R8, R10, R14.reuse, R3.reuse ;  /* 0x0000000e0a087219 */ /* 0x182fe40000001203 */
[----:B------:R-:W-:-:S05]  /*28950*/  SHF.R.U32.HI R3, RZ, R14, R3 ;  /* 0x0000000eff037219 */ /* 0x000fca0000011603 */
[----:B------:R-:W1:Y:S01]  /*28960*/  LDC R22, c[0x0][0x648] ;  /* 0x00019200ff167b82 */ /* 0x000e620000000800 */
[-CC-:B--2---:R-:W-:Y:S02]  /*28970*/  SHF.R.U64 R11, R8, R18.reuse, R3.reuse ;  /* 0x00000012080b7219 */ /* 0x184fe40000001203 */
[-C--:B------:R-:W-:Y:S02]  /*28980*/  SHF.L.U32 R5, R5, R18.reuse, RZ ;  /* 0x0000001205057219 */ /* 0x080fe400000006ff */
[-C--:B------:R-:W-:Y:S01]  /*28990*/  SHF.R.U32.HI R3, RZ, R18.reuse, R3 ;  /* 0x00000012ff037219 */ /* 0x080fe20000011603 */
[----:B------:R-:W-:Y:S01]  /*289a0*/  IMAD.MOV.U32 R2, RZ, RZ, R11 ;  /* 0x000000ffff027224 */ /* 0x000fe200078e000b */
[----:B------:R-:W-:Y:S01]  /*289b0*/  SHF.L.U32 R40, R7, R18, RZ ;  /* 0x0000001207287219 */ /* 0x000fe200000006ff */
[----:B------:R-:W2:Y:S01]  /*289c0*/  LDC R23, c[0x0][0x638] ;  /* 0x00018e00ff177b82 */ /* 0x000ea20000000800 */
[----:B------:R-:W-:-:S07]  /*289d0*/  LOP3.LUT R19, RZ, R5, RZ, 0x33, !PT ;  /* 0x00000005ff137212 */ /* 0x000fce00078e33ff */
[----:B------:R-:W0:Y:S01]  /*289e0*/  LDC R24, c[0x0][0x610] ;  /* 0x00018400ff187b82 */ /* 0x000e220000000800 */
[----:B----4-:R-:W-:Y:S05]  /*289f0*/  @!P0 BRA `(.L_x_548) ;  /* 0x0000000000288947 */ /* 0x010fea0003800000 */
[----:B0-----:R-:W0:Y:S02]  /*28a00*/  LDC R0, c[0x0][0x64c] ;  /* 0x00019300ff007b82 */ /* 0x001e240000000800 */
[----:B0-----:R-:W-:-:S05]  /*28a10*/  IADD3 R7, P0, R11, R0, RZ ;  /* 0x000000000b077210 */ /* 0x001fca0007f1e0ff */
        /* <DEDUP_REMOVED lines=8> */
.L_x_548:
[----:B01----:R-:W-:Y:S01]  /*28aa0*/  SHF.R.U64 R0, R2, R22, R3 ;  /* 0x0000001602007219 */ /* 0x003fe20000001203 */
[----:B------:R-:W-:Y:S01]  /*28ab0*/  VIADD R5, R16, 0xffffffff ;  /* 0xffffffff10057836 */ /* 0x000fe20000000000 */
[----:B------:R-:W-:Y:S01]  /*28ac0*/  LOP3.LUT R3, R8, R19, RZ, 0xc0, !PT ;  /* 0x0000001308037212 */ /* 0x000fe200078ec0ff */
[----:B------:R-:W-:Y:S02]  /*28ad0*/  IMAD.MOV R13, RZ, RZ, -R13 ;  /* 0x000000ffff0d7224 */ /* 0x000fe400078e0a0d */
[----:B------:R-:W-:Y:S02]  /*28ae0*/  IMAD.MOV R2, RZ, RZ, -R0 ;  /* 0x000000ffff027224 */ /* 0x000fe400078e0a00 */
[----:B------:R-:W-:Y:S01]  /*28af0*/  IMAD R40, R40, R0, R3 ;  /* 0x0000000028287224 */ /* 0x000fe200078e0203 */
[----:B------:R-:W-:Y:S01]  /*28b00*/  LOP3.LUT R3, R10, R5, RZ, 0xc0, !PT ;  /* 0x000000050a037212 */ /* 0x000fe200078ec0ff */
[----:B---3--:R-:W-:Y:S02]  /*28b10*/  @P4 IMAD R17, R15, R13, R12 ;  /* 0x0000000d0f114224 */ /* 0x008fe400078e020c */
[----:B--2---:R-:W-:-:S02]  /*28b20*/  IMAD R0, R2, R23, R11 ;  /* 0x0000001702007224 */ /* 0x004fc400078e020b */
[----:B------:R-:W-:Y:S02]  /*28b30*/  IMAD.MOV.U32 R2, RZ, RZ, 0x1 ;  /* 0x00000001ff027424 */ /* 0x000fe400078e00ff */
[----:B------:R-:W-:Y:S02]  /*28b40*/  IMAD R40, R40, R24, R17 ;  /* 0x0000001828287224 */ /* 0x000fe400078e0211 */
[----:B------:R-:W-:Y:S01]  /*28b50*/  IMAD R3, R0, R16, R3 ;  /* 0x0000001000037224 */ /* 0x000fe200078e0203 */
[----:B------:R-:W-:-:S04]  /*28b60*/  PRMT R0, R2, 0x7610, R0 ;  /* 0x0000761002007816 */ /* 0x000fc80000000000 */
[----:B------:R-:W-:Y:S02]  /*28b70*/  SEL R2, R3, R40, !P4 ;  /* 0x0000002803027207 */ /* 0x000fe40006000000 */
[----:B------:R-:W-:-:S03]  /*28b80*/  SEL R40, R40, R3, !P4 ;  /* 0x0000000328287207 */ /* 0x000fc60006000000 */
[----:B------:R1:W-:Y:S04]  /*28b90*/  STL [R1+0x478], R2 ;  /* 0x0004780201007387 */ /* 0x0003e80000100800 */
.L_x_546:
[----:B------:R-:W-:Y:S01]  /*28ba0*/  UIADD3 UR5, UR10, UR5, URZ ;  /* 0x000000050a057290 */ /* 0x000fe2000fffe03f */
[----:B------:R2:W-:Y:S01]  /*28bb0*/  STL [R1+0x47c], R40 ;  /* 0x00047c2801007387 */ /* 0x0005e20000100800 */
[----:B------:R-:W-:Y:S02]  /*28bc0*/  LOP3.LUT P0, RZ, R0, 0xff, RZ, 0xc0, !PT ;  /* 0x000000ff00ff7812 */ /* 0x000fe4000780c0ff */
[----:B------:R-:W-:Y:S02]  /*28bd0*/  USHF.R.U32.HI UR6, URZ, 0x2, UR5 ;  /* 0x000000023f067899 */ /* 0x000fe40008011605 */
[----:B------:R-:W-:Y:S02]  /*28be0*/  UISETP.GT.U32.AND UP0, UPT, UR5, 0x3, UPT ;  /* 0x000000030500788c */ /* 0x000fe4000bf04070 */
[----:B------:R-:W-:Y:S02]  /*28bf0*/  ULOP3.LUT UR6, UR6, 0x1, URZ, 0xc0, !UPT ;  /* 0x0000000106067892 */ /* 0x000fe4000f8ec03f */
[----:B------:R-:W-:-:S02]  /*28c00*/  UISETP.LT.U32.AND UP0, UPT, UR10, 0x4, UP0 ;  /* 0x000000040a00788c */ /* 0x000fc40008701070 */
[----:B------:R-:W-:Y:S02]  /*28c10*/  UISETP.NE.U32.AND UP1, UPT, UR6, 0x1, UPT ;  /* 0x000000010600788c */ /* 0x000fe4000bf25070 */
[----:B------:R-:W-:Y:S02]  /*28c20*/  USEL UR7, URZ, 0x1, !UP0 ;  /* 0x000000013f077887 */ /* 0x000fe4000c000000 */
[----:B------:R-:W-:Y:S02]  /*28c30*/  UISETP.GT.U32.AND UP1, UPT, UR10, 0x3, !UP1 ;  /* 0x000000030a00788c */ /* 0x000fe4000cf24070 */
[----:B------:R-:W-:Y:S02]  /*28c40*/  ULOP3.LUT UR5, UR5, 0x3, URZ, 0xc0, !UPT ;  /* 0x0000000305057892 */ /* 0x000fe4000f8ec03f */
[----:B------:R-:W-:-:S04]  /*28c50*/  USEL UR6, URZ, 0x1, !UP1 ;  /* 0x000000013f067887 */ /* 0x000fc8000c800000 */
[----:B------:R-:W-:Y:S01]  /*28c60*/  ULOP3.LUT UR4, UR6, UR4, UR7, 0x96, !UPT ;  /* 0x0000000406047292 */ /* 0x000fe2000f8e9607 */
[----:B--2---:R-:W-:Y:S11]  /*28c70*/  @P0 BRA `(.L_x_549) ;  /* 0xfffffd8000ec0947 */ /* 0x004ff6000383ffff */
[----:B------:R-:W-:Y:S05]  /*28c80*/  EXIT ;  /* 0x000000000000794d */ /* 0x000fea0003800000 */
.L_x_3:
[----:B------:R-:W2:Y:S01]  /*28c90*/  LDL R15, [R1+0x474] ;  /* 0x00047400010f7983 */ /* 0x000ea20000100800 */
[----:B------:R-:W-:-:S03]  /*28ca0*/  ULDC.64 UR4, c[0x0][0x650] ;  /* 0x0001940000047ab9 */ /* 0x000fc60000000a00 */
[----:B------:R-:W3:Y:S01]  /*28cb0*/  LDL R18, [R1+0x470] ;  /* 0x0004700001127983 */ /* 0x000ee20000100800 */
[----:B------:R-:W-:Y:S01]  /*28cc0*/  PRMT R0, RZ, 0x7610, R0 ;  /* 0x00007610ff007816 */ /* 0x000fe20000000000 */
[----:B------:R-:W-:Y:S01]  /*28cd0*/  IMAD.MOV.U32 R4, RZ, RZ, -0x1 ;  /* 0xffffffffff047424 */ /* 0x000fe200078e00ff */
[----:B------:R-:W-:Y:S01]  /*28ce0*/  MOV R5, 0xffffffff ;  /* 0xffffffff00057802 */ /* 0x000fe20000000f00 */
[----:B------:R-:W-:Y:S01]  /*28cf0*/  IMAD.MOV.U32 R6, RZ, RZ, -0x1 ;  /* 0xffffffffff067424 */ /* 0x000fe200078e00ff */
[----:B--2---:R-:W-:-:S04]  /*28d00*/  ISETP.GE.U32.AND P0, PT, R15, UR4, PT ;  /* 0x000000040f007c0c */ /* 0x004fc8000bf06070 */
[----:B---3--:R-:W-:-:S13]  /*28d10*/  ISETP.GE.U32.AND.EX P0, PT, R18, UR5, PT, P0 ;  /* 0x0000000512007c0c */ /* 0x008fda000bf06100 */
[----:B------:R-:W-:Y:S05]  /*28d20*/  @P0 BRA `(.L_x_550) ;  /* 0x0000000400640947 */ /* 0x000fea0003800000 */
[----:B------:R-:W0:Y:S01]  /*28d30*/  LDC.64 R12, c[0x0][0x628] ;  /* 0x00018a00ff0c7b82 */ /* 0x000e220000000a00 */
[----:B------:R-:W-:Y:S02]  /*28d40*/  IMAD.MOV.U32 R8, RZ, RZ, R15 ;  /* 0x000000ffff087224 */ /* 0x000fe400078e000f */
[----:B------:R-:W-:-:S05]  /*28d50*/  IMAD.MOV.U32 R9, RZ, RZ, R18 ;  /* 0x000000ffff097224 */ /* 0x000fca00078e0012 */
[----:B------:R-:W1:Y:S08]  /*28d60*/  LDC R14, c[0x0][0x630] ;  /* 0x00018c00ff0e7b82 */ /* 0x000e700000000800 */
[----:B------:R-:W2:Y:S01]  /*28d70*/  LDC.64 R16, c[0x0][0x620] ;  /* 0x00018800ff107b82 */ /* 0x000ea20000000a00 */
[----:B0-----:R-:W-:-:S04]  /*28d80*/  ISETP.NE.U32.AND P0, PT, R12, RZ, PT ;  /* 0x000000ff0c00720c */ /* 0x001fc80003f05070 */
[----:B------:R-:W-:-:S13]  /*28d90*/  ISETP.NE.AND.EX P0, PT, R13, RZ, PT, P0 ;  /* 0x000000ff0d00720c */ /* 0x000fda0003f05300 */
[----:B-12---:R-:W-:Y:S05]  /*28da0*/  @!P0 BRA `(.L_x_551) ;  /* 0x0000000000288947 */ /* 0x006fea0003800000 */
[----:B------:R-:W0:Y:S02]  /*28db0*/  LDC R0, c[0x0][0x634] ;  /* 0x00018d00ff007b82 */ /* 0x000e240000000800 */
        /* <DEDUP_REMOVED lines=9> */
.L_x_551:
[-CC-:B------:R-:W-:Y:S01]  /*28e50*/  SHF.R.U64 R11, R8, R14.reuse, R9.reuse ;  /* 0x0000000e080b7219 */ /* 0x180fe20000001209 */
[----:B------:R-:W0:Y:S01]  /*28e60*/  LDC R6, c[0x0][0x618] ;  /* 0x00018600ff067b82 */ /* 0x000e220000000800 */
[----:B------:R-:W-:Y:S01]  /*28e70*/  SHF.R.U32.HI R0, RZ, R14, R9 ;  /* 0x0000000eff007219 */ /* 0x000fe20000011609 */
[----:B------:R-:W-:Y:S01]  /*28e80*/  ULDC UR4, c[0x0][0x150] ;  /* 0x0000540000047ab9 */ /* 0x000fe20000000800 */
[----:B------:R-:W-:Y:S01]  /*28e90*/  IADD3 R3, P0, RZ, -R11, RZ ;  /* 0x8000000bff037210 */ /* 0x000fe20007f1e0ff */
[----:B------:R-:W-:Y:S01]  /*28ea0*/  IMAD.MOV.U32 R4, RZ, RZ, R15 ;  /* 0x000000ffff047224 */ /* 0x000fe200078e000f */
[----:B------:R-:W-:Y:S01]  /*28eb0*/  I2FP.F32.U32 R8, R2 ;  /* 0x0000000200087245 */ /* 0x000fe20000201000 */
[----:B------:R-:W-:Y:S02]  /*28ec0*/  IMAD.MOV.U32 R5, RZ, RZ, R18 ;  /* 0x000000ffff057224 */ /* 0x000fe400078e0012 */
[----:B------:R-:W1:Y:S01]  /*28ed0*/  LDC.64 R20, c[0x0][0x640] ;  /* 0x00019000ff147b82 */ /* 0x000e620000000a00 */
[----:B------:R-:W-:-:S02]  /*28ee0*/  IMAD.X R7, RZ, RZ, ~R0, P0 ;  /* 0x000000ffff077224 */ /* 0x000fc400000e0e00 */
[----:B------:R-:W-:Y:S01]  /*28ef0*/  FMUL R9, R8, UR4 ;  /* 0x0000000408097c20 */ /* 0x000fe20008400000 */
[----:B------:R-:W-:Y:S01]  /*28f00*/  IMAD.WIDE.U32 R4, R3, R16, R4 ;  /* 0x0000001003047225 */ /* 0x000fe200078e0004 */
[----:B------:R-:W-:-:S03]  /*28f10*/  ULDC UR4, c[0x0][0x154] ;  /* 0x0000550000047ab9 */ /* 0x000fc60000000800 */
[----:B------:R-:W-:Y:S01]  /*28f20*/  IMAD R0, R7, R16, RZ ;  /* 0x0000001007007224 */ /* 0x000fe200078e02ff */
[----:B------:R-:W2:Y:S01]  /*28f30*/  LDC R13, c[0x0][0x144] ;  /* 0x00005100ff0d7b82 */ /* 0x000ea20000000800 */
[----:B------:R-:W3:Y:S02]  /*28f40*/  F2I.U32.TRUNC.NTZ R9, R9 ;  /* 0x0000000900097305 */ /* 0x000ee4000020f000 */
[----:B------:R-:W-:-:S04]  /*28f50*/  IMAD R3, R3, R17, R0 ;  /* 0x0000001103037224 */ /* 0x000fc800078e0200 */
[----:B------:R-:W-:Y:S01]  /*28f60*/  IMAD.IADD R3, R5, 0x1, R3 ;  /* 0x0000000105037824 */ /* 0x000fe200078e0203 */
[----:B------:R-:W4:Y:S04]  /*28f70*/  LDC R12, c[0x0][0x608] ;  /* 0x00018200ff0c7b82 */ /* 0x000f280000000800 */
[----:B0-----:R-:W-:Y:S02]  /*28f80*/  SHF.R.U64 R8, R4, R6, R3 ;  /* 0x0000000604087219 */ /* 0x001fe40000001203 */
[----:B------:R-:W-:Y:S02]  /*28f90*/  I2FP.F32.U32 R4, R10 ;  /* 0x0000000a00047245 */ /* 0x000fe40000201000 */
[----:B------:R-:W0:Y:S01]  /*28fa0*/  LDC R7, c[0x0][0x658] ;  /* 0x00019600ff077b82 */ /* 0x000e220000000800 */
[----:B-1----:R-:W-:Y:S01]  /*28fb0*/  ISETP.NE.U32.AND P0, PT, R20, RZ, PT ;  /* 0x000000ff1400720c */ /* 0x002fe20003f05070 */
[----:B---3--:R-:W-:Y:S01]  /*28fc0*/  IMAD.MOV R0, RZ, RZ, -R9 ;  /* 0x000000ffff007224 */ /* 0x008fe200078e0a09 */
[----:B------:R-:W-:Y:S01]  /*28fd0*/  SHF.R.U32.HI R3, RZ, R6, R3 ;  /* 0x00000006ff037219 */ /* 0x000fe20000011603 */
[----:B------:R-:W-:Y:S01]  /*28fe0*/  FMUL R4, R4, UR4 ;  /* 0x0000000404047c20 */ /* 0x000fe20008400000 */
[----:B------:R-:W-:Y:S01]  /*28ff0*/  ISETP.NE.AND.EX P0, PT, R21, RZ, PT, P0 ;  /* 0x000000ff1500720c */ /* 0x000fe20003f05300 */
[----:B------:R-:W-:-:S02]  /*29000*/  IMAD.MOV.U32 R6, RZ, RZ, -0x1 ;  /* 0xffffffffff067424 */ /* 0x000fc400078e00ff */
[----:B------:R-:W1:Y:S01]  /*29010*/  LDC R17, c[0x0][0x148] ;  /* 0x00005200ff117b82 */ /* 0x000e620000000800 */
[----:B--2---:R-:W-:Y:S02]  /*29020*/  IMAD R19, R13, R0, R2 ;  /* 0x000000000d137224 */ /* 0x004fe400078e0202 */
[----:B------:R-:W-:-:S05]  /*29030*/  IMAD.MOV.U32 R2, RZ, RZ, 0x1 ;  /* 0x00000001ff027424 */ /* 0x000fca00078e00ff */
[----:B------:R-:W2:Y:S01]  /*29040*/  LDC R14, c[0x0][0x600] ;  /* 0x00018000ff0e7b82 */ /* 0x000ea20000000800 */
[-CC-:B----4-:R-:W-:Y:S02]  /*29050*/  SHF.R.U64 R13, R8, R12.reuse, R3.reuse ;  /* 0x0000000c080d7219 */ /* 0x190fe40000001203 */
[----:B------:R-:W-:Y:S02]  /*29060*/  SHF.R.U32.HI R0, RZ, R12, R3 ;  /* 0x0000000cff007219 */ /* 0x000fe40000011603 */
[----:B------:R3:W4:Y:S03]  /*29070*/  F2I.U32.TRUNC.NTZ R12, R4 ;  /* 0x00000004000c7305 */ /* 0x000726000020f000 */
[----:B------:R-:W1:Y:S01]  /*29080*/  LDC R16, c[0x0][0x648] ;  /* 0x00019200ff107b82 */ /* 0x000e620000000800 */
[-C--:B0-----:R-:W-:Y:S02]  /*29090*/  SHF.R.U64 R15, R13, R7.reuse, R0 ;  /* 0x000000070d0f7219 */ /* 0x081fe40000001200 */
[----:B------:R-:W-:-:S02]  /*290a0*/  SHF.L.U32 R6, R6, R7, RZ ;  /* 0x0000000706067219 */ /* 0x000fc400000006ff */
[-C--:B------:R-:W-:Y:S01]  /*290b0*/  SHF.L.U32 R22, R2, R7.reuse, RZ ;  /* 0x0000000702167219 */ /* 0x080fe200000006ff */
[----:B------:R-:W-:Y:S01]  /*290c0*/  IMAD.MOV.U32 R2, RZ, RZ, R15 ;  /* 0x000000ffff027224 */ /* 0x000fe200078e000f */
[----:B------:R-:W-:Y:S01]  /*290d0*/  SHF.R.U32.HI R3, RZ, R7, R0 ;  /* 0x00000007ff037219 */ /* 0x000fe20000011600 */
[----:B------:R-:W0:Y:S01]  /*290e0*/  LDC R18, c[0x0][0x638] ;  /* 0x00018e00ff127b82 */ /* 0x000e220000000800 */
[----:B------:R-:W-:-:S07]  /*290f0*/  LOP3.LUT R24, RZ, R6, RZ, 0x33, !PT ;  /* 0x00000006ff187212 */ /* 0x000fce00078e33ff */
[----:B------:R-:W0:Y:S01]  /*29100*/  LDC R23, c[0x0][0x610] ;  /* 0x00018400ff177b82 */ /* 0x000e220000000800 */
[----:B---34-:R-:W-:Y:S05]  /*29110*/  @!P0 BRA `(.L_x_552) ;  /* 0x0000000000288947 */ /* 0x018fea0003800000 */
[----:B------:R-:W3:Y:S02]  /*29120*/  LDC R0, c[0x0][0x64c] ;  /* 0x00019300ff007b82 */ /* 0x000ee40000000800 */
[----:B---3--:R-:W-:-:S05]  /*29130*/  IADD3 R7, P0, R15, R0, RZ ;  /* 0x000000000f077210 */ /* 0x008fca0007f1e0ff */
        /* <DEDUP_REMOVED lines=8> */
.L_x_552:
[----:B-1----:R-:W-:Y:S01]  /*291c0*/  SHF.R.U64 R3, R2, R16, R3 ;  /* 0x0000001002037219 */ /* 0x002fe20000001203 */
[----:B--2---:R-:W-:Y:S01]  /*291d0*/  VIADD R5, R14, 0xffffffff ;  /* 0xffffffff0e057836 */ /* 0x004fe20000000000 */
[----:B------:R-:W-:Y:S01]  /*291e0*/  LOP3.LUT R0, R13, R24, RZ, 0xc0, !PT ;  /* 0x000000180d007212 */ /* 0x000fe200078ec0ff */
[----:B------:R-:W-:Y:S02]  /*291f0*/  IMAD.MOV R12, RZ, RZ, -R12 ;  /* 0x000000ffff0c7224 */ /* 0x000fe400078e0a0c */
[----:B------:R-:W-:Y:S02]  /*29200*/  IMAD.MOV R2, RZ, RZ, -R3 ;  /* 0x000000ffff027224 */ /* 0x000fe400078e0a03 */
[----:B------:R-:W-:Y:S01]  /*29210*/  IMAD R4, R22, R3, R0 ;  /* 0x0000000316047224 */ /* 0x000fe200078e0200 */
[----:B------:R-:W-:Y:S01]  /*29220*/  LOP3.LUT R3, R8, R5, RZ, 0xc0, !PT ;  /* 0x0000000508037212 */ /* 0x000fe200078ec0ff */
[----:B------:R-:W-:Y:S02]  /*29230*/  @P4 IMAD R19, R17, R12, R10 ;  /* 0x0000000c11134224 */ /* 0x000fe400078e020a */
[----:B0-----:R-:W-:-:S02]  /*29240*/  IMAD R0, R2, R18, R15 ;  /* 0x0000001202007224 */ /* 0x001fc400078e020f */
[----:B------:R-:W-:Y:S02]  /*29250*/  IMAD R4, R4, R23, R19 ;  /* 0x0000001704047224 */ /* 0x000fe400078e0213 */
[----:B------:R-:W-:Y:S02]  /*29260*/  IMAD R3, R0, R14, R3 ;  /* 0x0000000e00037224 */ /* 0x000fe400078e0203 */
[----:B------:R-:W-:Y:S02]  /*29270*/  IMAD.MOV.U32 R2, RZ, RZ, 0x1 ;  /* 0x00000001ff027424 */ /* 0x000fe400078e00ff */
[----:B------:R-:W-:Y:S01]  /*29280*/  IMAD.MOV.U32 R6, RZ, RZ, R11 ;  /* 0x000000ffff067224 */ /* 0x000fe200078e000b */
[----:B------:R-:W-:Y:S02]  /*29290*/  SEL R5, R3, R4, !P4 ;  /* 0x0000000403057207 */ /* 0x000fe40006000000 */
[----:B------:R-:W-:Y:S02]  /*292a0*/  PRMT R0, R2, 0x7610, R0 ;  /* 0x0000761002007816 */ /* 0x000fe40000000000 */
[----:B------:R-:W-:-:S07]  /*292b0*/  SEL R4, R4, R3, !P4 ;  /* 0x0000000304047207 */ /* 0x000fce0006000000 */
.L_x_550:
[----:B------:R-:W-:-:S08]  /*292c0*/  NOP ;  /* 0x0000000000007918 */ /* 0x000fd00000000000 */
[----:B------:R-:W0:-:S00]  /*292d0*/  USETMAXREG.DEALLOC.CTAPOOL 0x28 ;  /* 0x00000028000079c8 */ /* 0x000e0000080e0500 */
[----:B------:R-:W-:-:S13]  /*292e0*/  ISETP.NE.AND P0, PT, RZ, UR8, PT ;  /* 0x00000008ff007c0c */ /* 0x000fda000bf05270 */
[----:B------:R-:W-:Y:S05]  /*292f0*/  @P0 EXIT ;  /* 0x000000000000094d */ /* 0x000fea0003800000 */
[----:B0-----:R-:W-:Y:S01]  /*29300*/  LOP3.LUT P0, RZ, R0, 0xff, RZ, 0xc0, !PT ;  /* 0x000000ff00ff7812 */ /* 0x001fe2000780c0ff */
[----:B------:R-:W-:Y:S02]  /*29310*/  IMAD.MOV.U32 R8, RZ, RZ, 0x1 ;  /* 0x00000001ff087424 */ /* 0x000fe400078e00ff */
[----:B------:R-:W-:-:S10]  /*29320*/  IMAD.MOV.U32 R0, RZ, RZ, RZ ;  /* 0x000000ffff007224 */ /* 0x000fd400078e00ff */
[----:B------:R-:W-:Y:S05]  /*29330*/  @!P0 BRA `(.L_x_553) ;  /* 0x0000000c00508947 */ /* 0x000fea0003800000 */
[----:B------:R-:W0:Y:S01]  /*29340*/  LDC R0, c[0x0][0x28c] ;  /* 0x0000a300ff007b82 */ /* 0x000e220000000800 */
[----:B------:R-:W1:Y:S01]  /*29350*/  S2R R2, SR_TID.X ;  /* 0x0000000000027919 */ /* 0x000e620000002100 */
[----:B------:R-:W-:Y:S01]  /*29360*/  ULDC UR5, c[0x0][0x658] ;  /* 0x0001960000057ab9 */ /* 0x000fe20000000800 */
[----:B------:R-:W-:Y:S01]  /*29370*/  UMOV UR7, 0xffffffff ;  /* 0xffffffff00077882 */ /* 0x000fe20000000000 */
[----:B------:R-:W-:Y:S01]  /*29380*/  ULDC UR6, c[0x0][0xc] ;  /* 0x0000030000067ab9 */ /* 0x000fe20000000800 */
[----:B------:R-:W-:Y:S01]  /*29390*/  USHF.L.U32 UR9, UR7, UR5, URZ ;  /* 0x0000000507097299 */ /* 0x000fe2000800063f */
[----:B------:R-:W-:Y:S01]  /*293a0*/  BSSY B0, `(.L_x_553) ;  /* 0x00000cd000007945 */ /* 0x000fe20003800000 */
[----:B------:R-:W-:Y:S01]  /*293b0*/  UMOV UR8, 0x1 ;  /* 0x0000000100087882 */ /* 0x000fe20000000000 */
[----:B------:R-:W-:Y:S01]  /*293c0*/  ULDC UR7, c[0x0][0x10] ;  /* 0x0000040000077ab9 */ /* 0x000fe20000000800 */
[----:B------:R-:W-:Y:S01]  /*293d0*/  USHF.L.U32 UR5, UR8, UR5, URZ ;  /* 0x0000000508057299 */ /* 0x000fe2000800063f */
[----:B------:R-:W-:Y:S01]  /*293e0*/  IMAD.MOV.U32 R11, RZ, RZ, 0x1 ;  /* 0x00000001ff0b7424 */ /* 0x000fe200078e00ff */
[----:B------:R-:W-:Y:S01]  /*293f0*/  UIMAD.WIDE.U32 UR6, UR6, UR7, URZ ;  /* 0x00000007060672a5 */ /* 0x000fe2000f8e003f */
[----:B------:R-:W-:Y:S01]  /*29400*/  IMAD.MOV.U32 R8, RZ, RZ, 0x1 ;  /* 0x00000001ff087424 */ /* 0x000fe200078e00ff */
[----:B------:R-:W-:Y:S01]  /*29410*/  ULDC UR8, c[0x0][0x14] ;  /* 0x0000050000087ab9 */ /* 0x000fe20000000800 */
[----:B------:R-:W-:Y:S01]  /*29420*/  ULDC UR4, c[0x0][0x600] ;  /* 0x0001800000047ab9 */ /* 0x000fe20000000800 */
[----:B------:R-:W-:-:S02]  /*29430*/  UIMAD.WIDE.U32 UR22, UR6, UR8, URZ ;  /* 0x00000008061672a5 */ /* 0x000fc4000f8e003f */
[----:B------:R-:W-:Y:S02]  /*29440*/  UIMAD UR16, UR7, UR8, URZ ;  /* 0x00000008071072a4 */ /* 0x000fe4000f8e023f */
[----:B------:R-:W-:Y:S02]  /*29450*/  ULOP3.LUT UR21, UR13, 0x2, URZ, 0xfc, !UPT ;  /* 0x000000020d157892 */ /* 0x000fe4000f8efc3f */
[----:B------:R-:W-:Y:S02]  /*29460*/  UIADD3 UR4, UR4, -0x1, URZ ;  /* 0xffffffff04047890 */ /* 0x000fe4000fffe03f */
[----:B------:R-:W-:Y:S01]  /*29470*/  ULOP3.LUT UR19, URZ, UR9, URZ, 0x33, !UPT ;  /* 0x000000093f137292 */ /* 0x000fe2000f8e333f */
[----:B0-----:R-:W-:Y:S01]  /*29480*/  IADD3 R0, R0, 0x7f, RZ ;  /* 0x0000007f00007810 */ /* 0x001fe20007ffe0ff */
[----:B------:R-:W-:Y:S01]  /*29490*/  UIADD3 UR16, UR23, UR16, URZ ;  /* 0x0000001017107290 */ /* 0x000fe2000fffe03f */
[----:B------:R-:W-:Y:S02]  /*294a0*/  ULDC.64 UR24, c[0x0][0x198] ;  /* 0x0000660000187ab9 */ /* 0x000fe40000000a00 */
[----:B------:R-:W-:-:S04]  /*294b0*/  SHF.R.S32.HI R3, RZ, 0x1f, R0 ;  /* 0x0000001fff037819 */ /* 0x000fc80000011400 */
[----:B------:R-:W-:Y:S01]  /*294c0*/  LEA.HI R3, R3, R0, RZ, 0x7 ;  /* 0x0000000003037211 */ /* 0x000fe200078f38ff */
[----:B------:R-:W-:Y:S01]  /*294d0*/  IMAD.MOV.U32 R0, RZ, RZ, RZ ;  /* 0x000000ffff007224 */ /* 0x000fe200078e00ff */
[C---:B-1----:R-:W-:Y:S02]  /*294e0*/  LOP3.LUT P3, RZ, R2.reuse, 0x7f, RZ, 0xc0, !PT ;  /* 0x0000007f02ff7812 */ /* 0x042fe4000786c0ff */
[----:B------:R-:W-:Y:S02]  /*294f0*/  SHF.R.S32.HI R13, RZ, 0x7, R3 ;  /* 0x00000007ff0d7819 */ /* 0x000fe40000011403 */
[----:B------:R-:W-:-:S03]  /*29500*/  LOP3.LUT P0, RZ, R2, 0x1f, RZ, 0xc0, !PT ;  /* 0x0000001f02ff7812 */ /* 0x000fc6000780c0ff */
[----:B------:R-:W-:Y:S01]  /*29510*/  VIADD R10, R13, 0x1 ;  /* 0x000000010d0a7836 */ /* 0x000fe20000000000 */
[----:B------:R-:W-:-:S13]  /*29520*/  PLOP3.LUT P0, PT, P0, P3, PT, 0x8a, 0x0 ;  /* 0x000000000000781c */ /* 0x000fda0000707172 */
.L_x_565:
[----:B------:R-:W-:-:S03]  /*29530*/  UMOV UR6, 0xffffffff ;  /* 0xffffffff00067882 */ /* 0x000fc60000000000 */
[----:B------:R-:W-:Y:S05]  /*29540*/  BRA.DIV UR6, `(.L_x_554) ;  /* 0x0000000e06c87947 */ /* 0x000fea000b800000 */
[----:B------:R-:W-:-:S13]  /*29550*/  ELECT P1, URZ, PT ;  /* 0x00000000003f782f */ /* 0x000fda0003820000 */
.L_x_576:
[----:B------:R-:W0:Y:S01]  /*29560*/  LDC R2, c[0x0][0x28c] ;  /* 0x0000a300ff027b82 */ /* 0x000e220000000800 */
[----:B------:R-:W-:Y:S01]  /*29570*/  BSSY B1, `(.L_x_555) ;  /* 0x0000038000017945 */ /* 0x000fe20003800000 */
[----:B0-----:R-:W-:-:S13]  /*29580*/  ISETP.LT.OR P1, PT, R2, 0x1, !P1 ;  /* 0x000000010200780c */ /* 0x001fda0004f21670 */
[----:B------:R-:W-:Y:S05]  /*29590*/  @P1 BRA `(.L_x_556) ;  /* 0x0000000000d41947 */ /* 0x000fea0003800000 */
[----:B------:R-:W-:Y:S02]  /*295a0*/  IMAD R14, R4, 0xc0, RZ ;  /* 0x000000c0040e7824 */ /* 0x000fe400078e02ff */
[----:B------:R-:W-:Y:S02]  /*295b0*/  IMAD.SHL.U32 R9, R5, 0x100, RZ ;  /* 0x0000010005097824 */ /* 0x000fe400078e00ff */
[----:B------:R-:W-:Y:S02]  /*295c0*/  IMAD.MOV.U32 R16, RZ, RZ, RZ ;  /* 0x000000ffff107224 */ /* 0x000fe400078e00ff */
[----:B------:R-:W-:Y:S02]  /*295d0*/  IMAD.MOV.U32 R2, RZ, RZ, R10 ;  /* 0x000000ffff027224 */ /* 0x000fe400078e000a */
[----:B------:R-:W-:Y:S02]  /*295e0*/  IMAD.MOV.U32 R3, RZ, RZ, R8 ;  /* 0x000000ffff037224 */ /* 0x000fe400078e0008 */
[----:B------:R-:W-:-:S07]  /*295f0*/  IMAD.MOV.U32 R4, RZ, RZ, R0 ;  /* 0x000000ffff047224 */ /* 0x000fce00078e0000 */
.L_x_560:
[----:B------:R-:W0:Y:S01]  /*29600*/  S2R R12, SR_CgaCtaId ;  /* 0x00000000000c7919 */ /* 0x000e220000008800 */
[----:B------:R-:W-:Y:S01]  /*29610*/  MOV R5, 0x400 ;  /* 0x0000040000057802 */ /* 0x000fe20000000f00 */
[----:B------:R-:W1:Y:S03]  /*29620*/  @!P3 LDC R7, c[0x0][0x500] ;  /* 0x00014000ff07bb82 */ /* 0x000e660000000800 */
[----:B0-----:R-:W-:Y:S02]  /*29630*/  LEA R15, R12, R5, 0x18 ;  /* 0x000000050c0f7211 */ /* 0x001fe400078ec0ff */
[----:B------:R-:W-:-:S03]  /*29640*/  SHF.L.U32 R5, R3, 0x1f, RZ ;  /* 0x0000001f03057819 */ /* 0x000fc600000006ff */
[----:B------:R-:W-:-:S04]  /*29650*/  IMAD R12, R4, 0x8, R15 ;  /* 0x00000008040c7824 */ /* 0x000fc800078e020f */
[----:B------:R-:W0:Y:S02]  /*29660*/  SYNCS.PHASECHK.TRANS64.TRYWAIT P1, [R12+URZ+0x20], R5 ;  /* 0x000020050c0075a7 */ /* 0x000e24000802017f */
[----:B01----:R-:W-:Y:S05]  /*29670*/  @!P1 BRA `(.L_x_557) ;  /* 0x0000000c009c9947 */ /* 0x003fea0003800000 */
.L_x_577:
[----:B------:R-:W-:Y:S01]  /*29680*/  UPRMT UR6, UR21, 0x9910, URZ ;  /* 0x0000991015067896 */ /* 0x000fe2000800003f */
[----:B------:R1:W-:Y:S03]  /*29690*/  @!P3 SYNCS.ARRIVE.TRANS64 RZ, [R12+URZ], R7 ;  /* 0x000000070cffb9a7 */ /* 0x0003e6000800003f */
[----:B------:R-:W-:-:S06]  /*296a0*/  UISETP.NE.AND UP0, UPT, UR6, 0x2, UPT ;  /* 0x000000020600788c */ /* 0x000fcc000bf05270 */
[----:B------:R-:W-:-:S13]  /*296b0*/  PLOP3.LUT P1, PT, PT, PT, UP0, 0x80, 0x0 ;  /* 0x000000000000781c */ /* 0x000fda0003f2f008 */
[----:B-1----:R-:W-:Y:S05]  /*296c0*/  @P1 BRA `(.L_x_558) ;  /* 0x0000000000041947 */ /* 0x002fea0003800000 */
[----:B------:R-:W-:Y:S01]  /*296d0*/  BPT.TRAP 0x1 ;  /* 0x000000040000795c */ /* 0x000fe20000300000 */
.L_x_558:
[----:B------:R-:W-:Y:S05]  /*296e0*/  @P0 BRA `(.L_x_559) ;  /* 0x0000000000040947 */ /* 0x000fea0003800000 */
[----:B------:R-:W-:Y:S01]  /*296f0*/  BPT.TRAP 0x1 ;  /* 0x000000040000795c */ /* 0x000fe20000300000 */
.L_x_559:
[--C-:B0-----:R-:W-:Y:S01]  /*29700*/  IMAD R5, R4, 0x6000, R15.reuse ;  /* 0x0000600004057824 */ /* 0x101fe200078e020f */
[----:B------:R-:W-:Y:S01]  /*29710*/  R2UR UR9, R12 ;  /* 0x000000000c0972ca */ /* 0x000fe200000e0000 */
[----:B------:R-:W-:Y:S01]  /*29720*/  IMAD R15, R4, 0x8000, R15 ;  /* 0x00008000040f7824 */ /* 0x000fe200078e020f */
[----:B------:R-:W-:Y:S01]  /*29730*/  UIADD3 UR6, UP0, UR24, 0xf0, URZ ;  /* 0x000000f018067890 */ /* 0x000fe2000ff1e03f */
[----:B------:R-:W-:Y:S01]  /*29740*/  VIADD R2, R2, 0xffffffff ;  /* 0xffffffff02027836 */ /* 0x000fe20000000000 */
[----:B------:R-:W-:Y:S01]  /*29750*/  R2UR UR7, R5 ;  /* 0x00000000050772ca */ /* 0x000fe200000e0000 */
[----:B------:R-:W-:Y:S01]  /*29760*/  UIADD3 UR26, UP1, UR24, 0x1f0, URZ ;  /* 0x000001f0181a7890 */ /* 0x000fe2000ff3e03f */
[----:B------:R-:W-:Y:S01]  /*29770*/  R2UR UR8, R15 ;  /* 0x000000000f0872ca */ /* 0x000fe200000e0000 */
[----:B------:R-:W-:Y:S01]  /*29780*/  VIADD R4, R4, 0x1 ;  /* 0x0000000104047836 */ /* 0x000fe20000000000 */
[----:B------:R-:W-:Y:S01]  /*29790*/  R2UR UR11, R14 ;  /* 0x000000000e0b72ca */ /* 0x000fe200000e0000 */
[----:B------:R-:W-:Y:S01]  /*297a0*/  UIADD3.X UR27, URZ, UR25, URZ, UP1, !UPT ;  /* 0x000000193f1b7290 */ /* 0x000fe20008ffe43f */
[----:B------:R-:W-:Y:S01]  /*297b0*/  R2UR UR10, R16 ;  /* 0x00000000100a72ca */ /* 0x000fe200000e0000 */
[----:B------:R-:W-:Y:S01]  /*297c0*/  UMOV UR14, 0x0 ;  /* 0x00000000000e7882 */ /* 0x000fe20000000000 */
[----:B------:R-:W-:Y:S01]  /*297d0*/  R2UR UR12, R6 ;  /* 0x00000000060c72ca */ /* 0x000fe200000e0000 */
[----:B------:R-:W-:Y:S01]  /*297e0*/  UMOV UR15, 0x10000000 ;  /* 0x10000000000f7882 */ /* 0x000fe20000000000 */
[----:B------:R-:W-:Y:S01]  /*297f0*/  R2UR UR20, R9 ;  /* 0x00000000091472ca */ /* 0x000fe200000e0000 */
[----:B------:R-:W-:Y:S01]  /*29800*/  VIADD R16, R16, 0x80 ;  /* 0x0000008010107836 */ /* 0x000fe20000000000 */
[----:B------:R-:W-:Y:S01]  /*29810*/  ISETP.GT.AND P2, PT, R2, 0x1, PT ;  /* 0x000000010200780c */ /* 0x000fe20003f44270 */
[----:B------:R-:W-:Y:S01]  /*29820*/  UIADD3 UR17, UR7, 0x100, URZ ;  /* 0x0000010007117890 */ /* 0x000fe2000fffe03f */
[----:B------:R-:W-:Y:S01]  /*29830*/  ISETP.NE.AND P1, PT, R4, 0x4, PT ;  /* 0x000000040400780c */ /* 0x000fe20003f25270 */
[----:B------:R-:W-:-:S02]  /*29840*/  UIADD3.X UR7, URZ, UR25, URZ, UP0, !UPT ;  /* 0x000000193f077290 */ /* 0x000fc400087fe43f */
[----:B------:R-:W-:Y:S01]  /*29850*/  UIADD3 UR18, UR8, 0x18100, URZ ;  /* 0x0001810008127890 */ /* 0x000fe2000fffe03f */
[----:B------:R-:W-:Y:S02]  /*29860*/  SEL R12, RZ, 0x1, P1 ;  /* 0x00000001ff0c7807 */ /* 0x000fe40000800000 */
[----:B------:R-:W-:Y:S01]  /*29870*/  UMOV UR8, UR17 ;  /* 0x0000001100087c82 */ /* 0x000fe20008000000 */
[----:B------:R-:W-:Y:S02]  /*29880*/  SEL R4, R4, RZ, P1 ;  /* 0x000000ff04047207 */ /* 0x000fe40000800000 */
[----:B------:R-:W-:Y:S01]  /*29890*/  LOP3.LUT R3, R3, R12, RZ, 0x3c, !PT ;  /* 0x0000000c03037212 */ /* 0x000fe200078e3cff */
[----:B------:R0:W-:Y:S02]  /*298a0*/  UTMALDG.3D [UR8], [UR6], desc[UR14] ;  /* 0x00000e08060075b4 */ /* 0x0001e40008011000 */
[----:B0-----:R-:W-:Y:S01]  /*298b0*/  UMOV UR8, UR18 ;  /* 0x0000001200087c82 */ /* 0x001fe20008000000 */
[----:B------:R-:W-:-:S02]  /*298c0*/  UMOV UR11, UR20 ;  /* 0x00000014000b7c82 */ /* 0x000fc40008000000 */
[----:B------:R0:W-:Y:S02]  /*298d0*/  UTMALDG.3D [UR8], [UR26], desc[UR14] ;  /* 0x00000e081a0075b4 */ /* 0x0001e40008011000 */
[----:B0-----:R-:W-:Y:S05]  /*298e0*/  @P2 BRA `(.L_x_560) ;  /* 0xfffffffc00442947 */ /* 0x001fea000383ffff */
.L_x_556:
[----:B------:R-:W-:Y:S05]  /*298f0*/  BSYNC B1 ;  /* 0x0000000000017941 */ /* 0x000fea0003800000 */
.L_x_555:
[----:B------:R-:W2:Y:S01]  /*29900*/  LDL.LU R18, [R1+0x470] ;  /* 0x0004700001127983 */ /* 0x000ea20000300800 */
[----:B------:R-:W-:Y:S01]  /*29910*/  LOP3.LUT P2, RZ, R11, 0xff, RZ, 0xc0, !PT ;  /* 0x000000ff0bff7812 */ /* 0x000fe2000784c0ff */
[C---:B------:R-:W-:Y:S01]  /*29920*/  IMAD.IADD R0, R13.reuse, 0x1, R0 ;  /* 0x000000010d007824 */ /* 0x040fe200078e0200 */
[----:B------:R-:W-:Y:S01]  /*29930*/  ULDC.64 UR6, c[0x0][0x650] ;  /* 0x0001940000067ab9 */ /* 0x000fe20000000a00 */
[----:B------:R-:W3:Y:S01]  /*29940*/  LDL.LU R17, [R1+0x474] ;  /* 0x0004740001117983 */ /* 0x000ee20000300800 */
[----:B------:R-:W-:Y:S01]  /*29950*/  BSSY B1, `(.L_x_561) ;  /* 0x000006f000017945 */ /* 0x000fe20003800000 */
[----:B------:R-:W-:Y:S01]  /*29960*/  IMAD.MOV.U32 R5, RZ, RZ, -0x1 ;  /* 0xffffffffff057424 */ /* 0x000fe200078e00ff */
[----:B------:R-:W-:Y:S01]  /*29970*/  ISETP.GT.U32.AND P1, PT, R0, 0x3, PT ;  /* 0x000000030000780c */ /* 0x000fe20003f24070 */
[----:B------:R-:W-:Y:S01]  /*29980*/  IMAD.MOV.U32 R6, RZ, RZ, -0x1 ;  /* 0xffffffffff067424 */ /* 0x000fe200078e00ff */
[----:B------:R-:W-:Y:S02]  /*29990*/  SHF.R.U32.HI R2, RZ, 0x2, R0 ;  /* 0x00000002ff027819 */ /* 0x000fe40000011600 */
[----:B------:R-:W-:-:S02]  /*299a0*/  ISETP.LT.U32.AND P1, PT, R13, 0x4, P1 ;  /* 0x000000040d00780c */ /* 0x000fc40000f21070 */
[----:B------:R-:W-:Y:S01]  /*299b0*/  LOP3.LUT R2, R2, 0x1, RZ, 0xc0, !PT ;  /* 0x0000000102027812 */ /* 0x000fe200078ec0ff */
[----:B------:R-:W0:Y:S01]  /*299c0*/  @P2 S2R R4, SR_CgaCtaId ;  /* 0x0000000000042919 */ /* 0x000e220000008800 */
[----:B------:R-:W-:Y:S02]  /*299d0*/  @P2 MOV R3, 0x400 ;  /* 0x0000040000032802 */ /* 0x000fe40000000f00 */
[----:B------:R-:W-:Y:S02]  /*299e0*/  LOP3.LUT R0, R0, 0x3, RZ, 0xc0, !PT ;  /* 0x0000000300007812 */ /* 0x000fe400078ec0ff */
[----:B------:R-:W-:Y:S02]  /*299f0*/  PRMT R11, RZ, 0x7610, R11 ;  /* 0x00007610ff0b7816 */ /* 0x000fe4000000000b */
[----:B0-----:R-:W-:Y:S01]  /*29a00*/  @P2 LEA R3, R4, R3, 0x18 ;  /* 0x0000000304032211 */ /* 0x001fe200078ec0ff */
[----:B------:R-:W-:-:S03]  /*29a10*/  IMAD.MOV.U32 R4, RZ, RZ, -0x1 ;  /* 0xffffffffff047424 */ /* 0x000fc600078e00ff */
[----:B------:R0:W-:Y:S01]  /*29a20*/  @P2 SYNCS.ARRIVE.TRANS64.A1T0 RZ, [R3+URZ+0x58], RZ ;  /* 0x000058ff03ff29a7 */ /* 0x0001e2000810003f */
[----:B------:R-:W-:-:S04]  /*29a30*/  ISETP.NE.U32.AND P2, PT, R2, 0x1, PT ;  /* 0x000000010200780c */ /* 0x000fc80003f45070 */
[----:B------:R-:W-:Y:S02]  /*29a40*/  ISETP.GT.U32.AND P2, PT, R13, 0x3, !P2 ;  /* 0x000000030d00780c */ /* 0x000fe40005744070 */
[----:B0-----:R-:W-:Y:S02]  /*29a50*/  SEL R3, RZ, 0x1, !P1 ;  /* 0x00000001ff037807 */ /* 0x001fe40004800000 */
[----:B------:R-:W-:-:S04]  /*29a60*/  SEL R2, RZ, 0x1, !P2 ;  /* 0x00000001ff027807 */ /* 0x000fc80005000000 */
[----:B------:R-:W-:Y:S02]  /*29a70*/  LOP3.LUT R8, R2, R8, R3, 0x96, !PT ;  /* 0x0000000802087212 */ /* 0x000fe400078e9603 */
[----:B------:R-:W-:Y:S02]  /*29a80*/  PRMT R2, RZ, 0x7610, R2 ;  /* 0x00007610ff027816 */ /* 0x000fe40000000002 */
[----:B---3--:R-:W-:-:S04]  /*29a90*/  IADD3 R17, P5, R17, UR22, RZ ;  /* 0x0000001611117c10 */ /* 0x008fc8000ffbe0ff */
[----:B--2---:R-:W-:Y:S01]  /*29aa0*/  IADD3.X R18, R18, UR16, RZ, P5, !PT ;  /* 0x0000001012127c10 */ /* 0x004fe2000affe4ff */
[----:B------:R0:W-:Y:S01]  /*29ab0*/  STL [R1+0x474], R17 ;  /* 0x0004741101007387 */ /* 0x0001e20000100800 */
[----:B------:R-:W-:-:S03]  /*29ac0*/  ISETP.GE.U32.AND P5, PT, R17, UR6, PT ;  /* 0x0000000611007c0c */ /* 0x000fc6000bfa6070 */
[----:B------:R0:W-:Y:S01]  /*29ad0*/  STL [R1+0x470], R18 ;  /* 0x0004701201007387 */ /* 0x0001e20000100800 */
[----:B------:R-:W-:-:S13]  /*29ae0*/  ISETP.GE.U32.AND.EX P1, PT, R18, UR7, PT, P5 ;  /* 0x0000000712007c0c */ /* 0x000fda000bf26150 */
[----:B0-----:R-:W-:Y:S05]  /*29af0*/  @P1 BRA `(.L_x_562) ;  /* 0x0000000400501947 */ /* 0x001fea0003800000 */
[----:B------:R-:W-:Y:S01]  /*29b00*/  ULDC.64 UR6, c[0x0][0x628] ;  /* 0x00018a0000067ab9 */ /* 0x000fe20000000a00 */
[----:B------:R-:W0:Y:S01]  /*29b10*/  S2R R12, SR_CTAID.X ;  /* 0x00000000000c7919 */ /* 0x000e220000002500 */
[----:B------:R-:W-:Y:S01]  /*29b20*/  ISETP.NE.U32.AND P1, PT, RZ, UR6, PT ;  /* 0x00000006ff007c0c */ /* 0x000fe2000bf25070 */
[----:B------:R-:W-:Y:S01]  /*29b30*/  ULDC UR9, c[0x0][0x630] ;  /* 0x00018c0000097ab9 */ /* 0x000fe20000000800 */
[----:B------:R-:W-:Y:S01]  /*29b40*/  IMAD.MOV.U32 R2, RZ, RZ, R17 ;  /* 0x000000ffff027224 */ /* 0x000fe200078e0011 */
[----:B------:R-:W1:Y:S01]  /*29b50*/  S2R R9, SR_CTAID.Y ;  /* 0x0000000000097919 */ /* 0x000e620000002600 */
[----:B------:R-:W-:Y:S01]  /*29b60*/  ISETP.NE.AND.EX P1, PT, RZ, UR7, PT, P1 ;  /* 0x00000007ff007c0c */ /* 0x000fe2000bf25310 */
[----:B------:R-:W-:-:S12]  /*29b70*/  IMAD.MOV.U32 R3, RZ, RZ, R18 ;  /* 0x000000ffff037224 */ /* 0x000fd800078e0012 */
[----:B------:R-:W-:Y:S05]  /*29b80*/  @!P1 BRA `(.L_x_563) ;  /* 0x0000000000289947 */ /* 0x000fea0003800000 */
[----:B------:R-:W-:Y:S02]  /*29b90*/  ULDC UR8, c[0x0][0x634] ;  /* 0x00018d0000087ab9 */ /* 0x000fe40000000800 */
[----:B------:R-:W-:-:S05]  /*29ba0*/  IADD3 R7, P1, R17, UR8, RZ ;  /* 0x0000000811077c10 */ /* 0x000fca000ff3e0ff */
[----:B------:R-:W-:-:S04]  /*29bb0*/  IMAD.X R15, RZ, RZ, R18, P1 ;  /* 0x000000ffff0f7224 */ /* 0x000fc800008e0612 */
[----:B------:R-:W-:-:S04]  /*29bc0*/  IMAD.WIDE.U32 R4, R15, UR6, RZ ;  /* 0x000000060f047c25 */ /* 0x000fc8000f8e00ff */
[----:B------:R-:W-:-:S04]  /*29bd0*/  IMAD.WIDE.U32 R4, P1, R7, UR7, R4 ;  /* 0x0000000707047c25 */ /* 0x000fc8000f820004 */
[----:B------:R-:W-:-:S04]  /*29be0*/  IMAD.WIDE.U32 R6, R7, UR6, RZ ;  /* 0x0000000607067c25 */ /* 0x000fc8000f8e00ff */
[----:B------:R-:W-:Y:S01]  /*29bf0*/  IMAD.X R3, RZ, RZ, RZ, P1 ;  /* 0x000000ffff037224 */ /* 0x000fe200008e06ff */
[----:B------:R-:W-:Y:S01]  /*29c00*/  IADD3 RZ, P1, R7, R4, RZ ;  /* 0x0000000407ff7210 */ /* 0x000fe20007f3e0ff */
[----:B------:R-:W-:-:S04]  /*29c10*/  IMAD.MOV.U32 R2, RZ, RZ, R5 ;  /* 0x000000ffff027224 */ /* 0x000fc800078e0005 */
[----:B------:R-:W-:-:S08]  /*29c20*/  IMAD.WIDE.U32.X R2, R15, UR7, R2, P1 ;  /* 0x000000070f027c25 */ /* 0x000fd000088e0402 */
.L_x_563:
[--C-:B------:R-:W-:Y:S01]  /*29c30*/  SHF.R.U64 R6, R2, UR9, R3.reuse ;  /* 0x0000000902067c19 */ /* 0x100fe20008001203 */
[----:B------:R-:W-:Y:S01]  /*29c40*/  ULDC.64 UR6, c[0x0][0x620] ;  /* 0x0001880000067ab9 */ /* 0x000fe20000000a00 */
[----:B------:R-:W-:Y:S01]  /*29c50*/  SHF.R.U32.HI R2, RZ, UR9, R3 ;  /* 0x00000009ff027c19 */ /* 0x000fe20008011603 */
[----:B------:R-:W-:Y:S01]  /*29c60*/  IMAD.MOV.U32 R3, RZ, RZ, R18 ;  /* 0x000000ffff037224 */ /* 0x000fe200078e0012 */
[----:B------:R-:W-:Y:S01]  /*29c70*/  IADD3 R5, P1, RZ, -R6, RZ ;  /* 0x80000006ff057210 */ /* 0x000fe20007f3e0ff */
[----:B------:R-:W2:Y:S01]  /*29c80*/  LDC R19, c[0x0][0x144] ;  /* 0x00005100ff137b82 */ /* 0x000ea20000000800 */
[----:B0-----:R-:W-:Y:S01]  /*29c90*/  I2FP.F32.U32 R7, R12 ;  /* 0x0000000c00077245 */ /* 0x001fe20000201000 */
[----:B------:R-:W-:Y:S01]  /*29ca0*/  ULDC.64 UR10, c[0x0][0x640] ;  /* 0x00019000000a7ab9 */ /* 0x000fe20000000a00 */
[----:B------:R-:W-:Y:S01]  /*29cb0*/  ULDC UR8, c[0x0][0x608] ;  /* 0x0001820000087ab9 */ /* 0x000fe20000000800 */
[----:B------:R-:W-:Y:S01]  /*29cc0*/  IMAD.X R2, RZ, RZ, ~R2, P1 ;  /* 0x000000ffff027224 */ /* 0x000fe200008e0e02 */
[----:B------:R-:W-:-:S03]  /*29cd0*/  ISETP.NE.U32.AND P1, PT, RZ, UR10, PT ;  /* 0x0000000aff007c0c */ /* 0x000fc6000bf25070 */
[----:B------:R-:W-:Y:S01]  /*29ce0*/  IMAD R4, R2, UR6, RZ ;  /* 0x0000000602047c24 */ /* 0x000fe2000f8e02ff */
[----:B------:R-:W-:Y:S01]  /*29cf0*/  MOV R2, R17 ;  /* 0x0000001100027202 */ /* 0x000fe20000000f00 */
[----:B------:R-:W0:Y:S01]  /*29d00*/  LDC R14, c[0x0][0x148] ;  /* 0x00005200ff0e7b82 */ /* 0x000e220000000800 */
[----:B------:R-:W-:-:S03]  /*29d10*/  ISETP.NE.AND.EX P1, PT, RZ, UR11, PT, P1 ;  /* 0x0000000bff007c0c */ /* 0x000fc6000bf25310 */
[----:B------:R-:W-:Y:S01]  /*29d20*/  IMAD.WIDE.U32 R2, R5, UR6, R2 ;  /* 0x0000000605027c25 */ /* 0x000fe2000f8e0002 */
[----:B------:R-:W-:-:S03]  /*29d30*/  ULDC UR6, c[0x0][0x150] ;  /* 0x0000540000067ab9 */ /* 0x000fc60000000800 */
[----:B------:R-:W-:Y:S02]  /*29d40*/  IMAD R5, R5, UR7, R4 ;  /* 0x0000000705057c24 */ /* 0x000fe4000f8e0204 */
[----:B------:R-:W-:Y:S01]  /*29d50*/  FMUL R4, R7, UR6 ;  /* 0x0000000607047c20 */ /* 0x000fe20008400000 */
[----:B------:R-:W-:Y:S01]  /*29d60*/  ULDC UR6, c[0x0][0x618] ;  /* 0x0001860000067ab9 */ /* 0x000fe20000000800 */
[----:B------:R-:W-:Y:S01]  /*29d70*/  ULDC UR7, c[0x0][0x154] ;  /* 0x0000550000077ab9 */ /* 0x000fe20000000800 */
[----:B------:R-:W-:-:S03]  /*29d80*/  IMAD.IADD R3, R3, 0x1, R5 ;  /* 0x0000000103037824 */ /* 0x000fc600078e0205 */
[----:B------:R-:W3:Y:S02]  /*29d90*/  F2I.U32.TRUNC.NTZ R4, R4 ;  /* 0x0000000400047305 */ /* 0x000ee4000020f000 */
[----:B------:R-:W-:Y:S02]  /*29da0*/  SHF.R.U64 R7, R2, UR6, R3 ;  /* 0x0000000602077c19 */ /* 0x000fe40008001203 */
[----:B-1----:R-:W-:-:S05]  /*29db0*/  I2FP.F32.U32 R2, R9 ;  /* 0x0000000900027245 */ /* 0x002fca0000201000 */
[----:B------:R-:W-:Y:S01]  /*29dc0*/  FMUL R5, R2, UR7 ;  /* 0x0000000702057c20 */ /* 0x000fe20008400000 */
[----:B------:R-:W-:Y:S01]  /*29dd0*/  SHF.R.U32.HI R2, RZ, UR6, R3 ;  /* 0x00000006ff027c19 */ /* 0x000fe20008011603 */
[----:B------:R-:W-:Y:S02]  /*29de0*/  ULDC UR6, c[0x0][0x658] ;  /* 0x0001960000067ab9 */ /* 0x000fe40000000800 */
[----:B------:R1:W4:Y:S01]  /*29df0*/  F2I.U32.TRUNC.NTZ R18, R5 ;  /* 0x0000000500127305 */ /* 0x000322000020f000 */
[----:B------:R-:W-:Y:S01]  /*29e00*/  SHF.R.U64 R16, R7, UR8, R2 ;  /* 0x0000000807107c19 */ /* 0x000fe20008001202 */
[----:B---3--:R-:W-:Y:S01]  /*29e10*/  IMAD.MOV R4, RZ, RZ, -R4 ;  /* 0x000000ffff047224 */ /* 0x008fe200078e0a04 */
[----:B------:R-:W-:-:S03]  /*29e20*/  SHF.R.U32.HI R3, RZ, UR8, R2 ;  /* 0x00000008ff037c19 */ /* 0x000fc60008011602 */
[----:B--2---:R-:W-:Y:S01]  /*29e30*/  IMAD R19, R19, R4, R12 ;  /* 0x0000000413137224 */ /* 0x004fe200078e020c */
[--C-:B------:R-:W-:Y:S02]  /*29e40*/  SHF.R.U64 R15, R16, UR6, R3.reuse ;  /* 0x00000006100f7c19 */ /* 0x100fe40008001203 */
[----:B------:R-:W-:-:S03]  /*29e50*/  SHF.R.U32.HI R17, RZ, UR6, R3 ;  /* 0x00000006ff117c19 */ /* 0x000fc60008011603 */
[----:B------:R-:W-:Y:S02]  /*29e60*/  IMAD.MOV.U32 R2, RZ, RZ, R15 ;  /* 0x000000ffff027224 */ /* 0x000fe400078e000f */
[----:B------:R-:W-:Y:S01]  /*29e70*/  IMAD.MOV.U32 R3, RZ, RZ, R17 ;  /* 0x000000ffff037224 */ /* 0x000fe200078e0011 */
[----:B-1--4-:R-:W-:Y:S06]  /*29e80*/  @!P1 BRA `(.L_x_564) ;  /* 0x0000000000289947 */ /* 0x012fec0003800000 */
[----:B------:R-:W-:Y:S02]  /*29e90*/  ULDC UR6, c[0x0][0x64c] ;  /* 0x0001930000067ab9 */ /* 0x000fe40000000800 */
[----:B------:R-:W-:-:S05]  /*29ea0*/  IADD3 R3, P1, R15, UR6, RZ ;  /* 0x000000060f037c10 */ /* 0x000fca000ff3e0ff */
[----:B------:R-:W-:-:S04]  /*29eb0*/  IMAD.X R17, RZ, RZ, R17, P1 ;  /* 0x000000ffff117224 */ /* 0x000fc800008e0611 */
[----:B------:R-:W-:-:S04]  /*29ec0*/  IMAD.WIDE.U32 R4, R17, UR10, RZ ;  /* 0x0000000a11047c25 */ /* 0x000fc8000f8e00ff */
[----:B------:R-:W-:-:S04]  /*29ed0*/  IMAD.WIDE.U32 R4, P1, R3, UR11, R4 ;  /* 0x0000000b03047c25 */ /* 0x000fc8000f820004 */
[----:B------:R-:W-:-:S04]  /*29ee0*/  IMAD.WIDE.U32 R2, R3, UR10, RZ ;  /* 0x0000000a03027c25 */ /* 0x000fc8000f8e00ff */
[----:B------:R-:W-:Y:S01]  /*29ef0*/  IMAD.MOV.U32 R2, RZ, RZ, R5 ;  /* 0x000000ffff027224 */ /* 0x000fe200078e0005 */
[----:B------:R-:W-:Y:S01]  /*29f00*/  IADD3 RZ, P2, R3, R4, RZ ;  /* 0x0000000403ff7210 */ /* 0x000fe20007f5e0ff */
[----:B------:R-:W-:-:S04]  /*29f10*/  IMAD.X R3, RZ, RZ, RZ, P1 ;  /* 0x000000ffff037224 */ /* 0x000fc800008e06ff */
[----:B------:R-:W-:-:S08]  /*29f20*/  IMAD.WIDE.U32.X R2, R17, UR11, R2, P2 ;  /* 0x0000000b11027c25 */ /* 0x000fd000090e0402 */
.L_x_564:
[----:B------:R-:W-:Y:S01]  /*29f30*/  ULDC UR6, c[0x0][0x648] ;  /* 0x0001920000067ab9 */ /* 0x000fe20000000800 */
[----:B------:R-:W-:Y:S01]  /*29f40*/  LOP3.LUT R16, R16, UR19, RZ, 0xc0, !PT ;  /* 0x0000001310107c12 */ /* 0x000fe2000f8ec0ff */
[----:B------:R-:W-:Y:S01]  /*29f50*/  IMAD.MOV R18, RZ, RZ, -R18 ;  /* 0x000000ffff127224 */ /* 0x000fe200078e0a12 */
[----:B------:R-:W-:Y:S01]  /*29f60*/  SHF.R.U64 R3, R2, UR6, R3 ;  /* 0x0000000602037c19 */ /* 0x000fe20008001203 */
[----:B------:R-:W-:Y:S01]  /*29f70*/  ULDC UR6, c[0x0][0x638] ;  /* 0x00018e0000067ab9 */ /* 0x000fe20000000800 */
[----:B------:R-:W-:Y:S01]  /*29f80*/  LOP3.LUT R12, R7, UR4, RZ, 0xc0, !PT ;  /* 0x00000004070c7c12 */ /* 0x000fe2000f8ec0ff */
[----:B0-----:R-:W-:Y:S01]  /*29f90*/  @P4 IMAD R19, R14, R18, R9 ;  /* 0x000000120e134224 */ /* 0x001fe200078e0209 */
[----:B------:R-:W-:Y:S01]  /*29fa0*/  ULDC UR7, c[0x0][0x610] ;  /* 0x0001840000077ab9 */ /* 0x000fe20000000800 */
[----:B------:R-:W-:Y:S02]  /*29fb0*/  IMAD.MOV R2, RZ, RZ, -R3 ;  /* 0x000000ffff027224 */ /* 0x000fe400078e0a03 */
[----:B------:R-:W-:-:S02]  /*29fc0*/  IMAD R4, R3, UR5, R16 ;  /* 0x0000000503047c24 */ /* 0x000fc4000f8e0210 */
[----:B------:R-:W-:Y:S01]  /*29fd0*/  IMAD R15, R2, UR6, R15 ;  /* 0x00000006020f7c24 */ /* 0x000fe2000f8e020f */
[----:B------:R-:W-:Y:S01]  /*29fe0*/  ULDC UR6, c[0x0][0x600] ;  /* 0x0001800000067ab9 */ /* 0x000fe20000000800 */
[----:B------:R-:W-:Y:S02]  /*29ff0*/  IMAD R4, R4, UR7, R19 ;  /* 0x0000000704047c24 */ /* 0x000fe4000f8e0213 */
[----:B------:R-:W-:Y:S02]  /*2a000*/  IMAD R15, R15, UR6, R12 ;  /* 0x000000060f0f7c24 */ /* 0x000fe4000f8e020c */
[----:B------:R-:W-:-:S03]  /*2a010*/  IMAD.MOV.U32 R2, RZ, RZ, 0x1 ;  /* 0x00000001ff027424 */ /* 0x000fc600078e00ff */
[----:B------:R-:W-:Y:S02]  /*2a020*/  SEL R5, R15, R4, !P4 ;  /* 0x000000040f057207 */ /* 0x000fe40006000000 */
[----:B------:R-:W-:-:S07]  /*2a030*/  SEL R4, R4, R15, !P4 ;  /* 0x0000000f04047207 */ /* 0x000fce0006000000 */
.L_x_562:
[----:B------:R-:W-:Y:S05]  /*2a040*/  BSYNC B1 ;  /* 0x0000000000017941 */ /* 0x000fea0003800000 */
.L_x_561:
[----:B------:R-:W-:-:S13]  /*2a050*/  LOP3.LUT P1, RZ, R2, 0xff, RZ, 0xc0, !PT ;  /* 0x000000ff02ff7812 */ /* 0x000fda000782c0ff */
[----:B------:R-:W-:Y:S05]  /*2a060*/  @P1 BRA `(.L_x_565) ;  /* 0xfffffff400301947 */ /* 0x000fea000383ffff */
[----:B------:R-:W-:Y:S05]  /*2a070*/  BSYNC B0 ;  /* 0x0000000000007941 */ /* 0x000fea0003800000 */
.L_x_553:
[----:B------:R-:W-:-:S03]  /*2a080*/  UMOV UR6, 0xffffffff ;  /* 0xffffffff00067882 */ /* 0x000fc60000000000 */
[----:B------:R-:W-:Y:S05]  /*2a090*/  BRA.DIV UR6, `(.L_x_566) ;  /* 0x0000000606287947 */ /* 0x000fea000b800000 */
[----:B------:R-:W-:-:S13]  /*2a0a0*/  ELECT P0, URZ, PT ;  /* 0x00000000003f782f */ /* 0x000fda0003800000 */
.L_x_580:
[----:B------:R-:W-:Y:S04]  /*2a0b0*/  BSSY B0, `(.L_x_567) ;  /* 0x000002c000007945 */ /* 0x000fe80003800000 */
[----:B------:R-:W-:Y:S05]  /*2a0c0*/  @!P0 BRA `(.L_x_568) ;  /* 0x0000000000a88947 */ /* 0x000fea0003800000 */
[----:B------:R-:W-:-:S04]  /*2a0d0*/  ULOP3.LUT UR6, UR13, 0x2, URZ, 0xfc, !UPT ;  /* 0x000000020d067892 */ /* 0x000fc8000f8efc3f */
[----:B------:R-:W-:-:S06]  /*2a0e0*/  UISETP.NE.AND UP0, UPT, UR6, 0x3, UPT ;  /* 0x000000030600788c */ /* 0x000fcc000bf05270 */
[----:B------:R-:W-:-:S13]  /*2a0f0*/  PLOP3.LUT P0, PT, PT, PT, UP0, 0x80, 0x0 ;  /* 0x000000000000781c */ /* 0x000fda0003f0f008 */
[----:B------:R-:W-:Y:S05]  /*2a100*/  @!P0 BRA `(.L_x_569) ;  /* 0x0000000000048947 */ /* 0x000fea0003800000 */
[----:B------:R-:W-:Y:S01]  /*2a110*/  BPT.TRAP 0x1 ;  /* 0x000000040000795c */ /* 0x000fe20000300000 */
.L_x_569:
[----:B------:R-:W0:Y:S01]  /*2a120*/  S2R R3, SR_CgaCtaId ;  /* 0x0000000000037919 */ /* 0x000e220000008800 */
[----:B------:R-:W-:-:S04]  /*2a130*/  MOV R2, 0x400 ;  /* 0x0000040000027802 */ /* 0x000fc80000000f00 */
[----:B0-----:R-:W-:Y:S02]  /*2a140*/  LEA R3, R3, R2, 0x18 ;  /* 0x0000000203037211 */ /* 0x001fe400078ec0ff */
[----:B------:R-:W-:-:S03]  /*2a150*/  SHF.L.U32 R2, R8, 0x1f, RZ ;  /* 0x0000001f08027819 */ /* 0x000fc600000006ff */
[----:B------:R-:W-:-:S04]  /*2a160*/  VIADD R3, R3, 0x20 ;  /* 0x0000002003037836 */ /* 0x000fc80000000000 */
[C---:B------:R-:W-:Y:S02]  /*2a170*/  IMAD R7, R0.reuse, 0x8, R3 ;  /* 0x0000000800077824 */ /* 0x040fe400078e0203 */
[----:B------:R-:W-:Y:S02]  /*2a180*/  VIADD R0, R0, 0x1 ;  /* 0x0000000100007836 */ /* 0x000fe40000000000 */
[----:B------:R-:W0:Y:S03]  /*2a190*/  SYNCS.PHASECHK.TRANS64.TRYWAIT P0, [R7+URZ], R2 ;  /* 0x00000002070075a7 */ /* 0x000e26000800017f */
[----:B------:R-:W-:-:S04]  /*2a1a0*/  ISETP.NE.AND P1, PT, R0, 0x4, PT ;  /* 0x000000040000780c */ /* 0x000fc80003f25270 */
[----:B------:R-:W-:Y:S02]  /*2a1b0*/  SEL R5, RZ, 0x1, P1 ;  /* 0x00000001ff057807 */ /* 0x000fe40000800000 */
[----:B------:R-:W-:Y:S02]  /*2a1c0*/  SEL R0, R0, RZ, P1 ;  /* 0x000000ff00007207 */ /* 0x000fe40000800000 */
[----:B------:R-:W-:-:S03]  /*2a1d0*/  LOP3.LUT R5, R8, R5, RZ, 0x3c, !PT ;  /* 0x0000000508057212 */ /* 0x000fc600078e3cff */
[----:B------:R-:W-:Y:S01]  /*2a1e0*/  IMAD R9, R0, 0x8, R3 ;  /* 0x0000000800097824 */ /* 0x000fe200078e0203 */
[----:B------:R-:W-:Y:S01]  /*2a1f0*/  SHF.L.U32 R4, R5, 0x1f, RZ ;  /* 0x0000001f05047819 */ /* 0x000fe200000006ff */
[----:B0-----:R-:W-:Y:S06]  /*2a200*/  @!P0 BRA `(.L_x_570) ;  /* 0x0000000000f08947 */ /* 0x001fec0003800000 */
.L_x_581:
[----:B------:R-:W1:Y:S01]  /*2a210*/  SYNCS.PHASECHK.TRANS64.TRYWAIT P0, [R9+URZ], R4 ;  /* 0x00000004090075a7 */ /* 0x000e62000800017f */
[----:B------:R-:W-:-:S05]  /*2a220*/  VIADD R0, R0, 0x1 ;  /* 0x0000000100007836 */ /* 0x000fca0000000000 */
[----:B------:R-:W-:-:S04]  /*2a230*/  ISETP.NE.AND P1, PT, R0, 0x4, PT ;  /* 0x000000040000780c */ /* 0x000fc80003f25270 */
[----:B0-----:R-:W-:Y:S02]  /*2a240*/  SEL R2, RZ, 0x1, P1 ;  /* 0x00000001ff027807 */ /* 0x001fe40000800000 */
[----:B------:R-:W-:Y:S02]  /*2a250*/  SEL R0, R0, RZ, P1 ;  /* 0x000000ff00007207 */ /* 0x000fe40000800000 */
[----:B------:R-:W-:-:S03]  /*2a260*/  LOP3.LUT R7, R5, R2, RZ, 0x3c, !PT ;  /* 0x0000000205077212 */ /* 0x000fc600078e3cff */
[----:B------:R-:W-:Y:S01]  /*2a270*/  IMAD R6, R0, 0x8, R3 ;  /* 0x0000000800067824 */ /* 0x000fe200078e0203 */
[----:B------:R-:W-:Y:S01]  /*2a280*/  SHF.L.U32 R5, R7, 0x1f, RZ ;  /* 0x0000001f07057819 */ /* 0x000fe200000006ff */
[----:B-1----:R-:W-:Y:S06]  /*2a290*/  @!P0 BRA `(.L_x_571) ;  /* 0x0000000000e08947 */ /* 0x002fec0003800000 */
.L_x_582:
[----:B------:R-:W1:Y:S01]  /*2a2a0*/  SYNCS.PHASECHK.TRANS64.TRYWAIT P0, [R6+URZ], R5 ;  /* 0x00000005060075a7 */ /* 0x000e62000800017f */
[----:B------:R-:W-:-:S05]  /*2a2b0*/  VIADD R0, R0, 0x1 ;  /* 0x0000000100007836 */ /* 0x000fca0000000000 */
[----:B------:R-:W-:-:S04]  /*2a2c0*/  ISETP.NE.AND P1, PT, R0, 0x4, PT ;  /* 0x000000040000780c */ /* 0x000fc80003f25270 */
[----:B------:R-:W-:Y:S02]  /*2a2d0*/  SEL R2, RZ, 0x1, P1 ;  /* 0x00000001ff027807 */ /* 0x000fe40000800000 */
[----:B------:R-:W-:Y:S02]  /*2a2e0*/  SEL R0, R0, RZ, P1 ;  /* 0x000000ff00007207 */ /* 0x000fe40000800000 */
[----:B------:R-:W-:Y:S01]  /*2a2f0*/  LOP3.LUT R2, R7, R2, RZ, 0x3c, !PT ;  /* 0x0000000207027212 */ /* 0x000fe200078e3cff */
[----:B-1----:R-:W-:Y:S06]  /*2a300*/  @!P0 BRA `(.L_x_572) ;  /* 0x0000000000d88947 */ /* 0x002fec0003800000 */
.L_x_583:
[----:B------:R-:W-:Y:S01]  /*2a310*/  IMAD R3, R0, 0x8, R3 ;  /* 0x0000000800037824 */ /* 0x000fe200078e0203 */
[----:B------:R-:W-:-:S07]  /*2a320*/  SHF.L.U32 R0, R2, 0x1f, RZ ;  /* 0x0000001f02007819 */ /* 0x000fce00000006ff */
.L_x_573:
[----:B--2---:R2:W3:Y:S02]  /*2a330*/  SYNCS.PHASECHK.TRANS64.TRYWAIT P0, [R3+URZ], R0 ;  /* 0x00000000030075a7 */ /* 0x0044e4000800017f */
[----:B---3--:R-:W-:Y:S05]  /*2a340*/  @!P0 NANOSLEEP.SYNCS 0x989680 ;  /* 0x009896800000895d */ /* 0x008fea0003900000 */
[----:B------:R-:W3:Y:S02]  /*2a350*/  @!P0 SYNCS.PHASECHK.TRANS64 P0, [R3+URZ], R0 ;  /* 0x00000000030085a7 */ /* 0x000ee4000800007f */
[----:B---3--:R-:W-:Y:S05]  /*2a360*/  @!P0 BRA `(.L_x_573) ;  /* 0xfffffffc00f08947 */ /* 0x008fea000383ffff */
.L_x_568:
[----:B------:R-:W-:Y:S05]  /*2a370*/  BSYNC B0 ;  /* 0x0000000000007941 */ /* 0x000fea0003800000 */
.L_x_567:
[----:B------:R-:W-:Y:S05]  /*2a380*/  EXIT ;  /* 0x000000000000794d */ /* 0x000fea0003800000 */
.L_x_17:
[----:B-1----:R-:W-:-:S04]  /*2a390*/  IMAD.U32 R3, RZ, RZ, UR6 ;  /* 0x00000006ff037e24 */ /* 0x002fc8000f8e00ff */
[----:B------:R1:W3:Y:S03]  /*2a3a0*/  SYNCS.PHASECHK.TRANS64.TRYWAIT P0, [R3+URZ], R0 ;  /* 0x00000000030075a7 */ /* 0x0002e6000800017f */
[----:B---3--:R-:W-:Y:S05]  /*2a3b0*/  @!P0 NANOSLEEP.SYNCS 0x989680 ;  /* 0x009896800000895d */ /* 0x008fea0003900000 */
[----:B------:R-:W3:Y:S02]  /*2a3c0*/  @!P0 SYNCS.PHASECHK.TRANS64 P0, [R3+URZ], R0 ;  /* 0x00000000030085a7 */ /* 0x000ee4000800007f */
[----:B---3--:R-:W-:Y:S05]  /*2a3d0*/  @!P0 BRA `(.L_x_17) ;  /* 0xfffffffc00ec8947 */ /* 0x008fea000383ffff */
[----:B------:R-:W-:Y:S05]  /*2a3e0*/  BRA `(.L_x_16) ;  /* 0xfffffd8400d87947 */ /* 0x000fea000383ffff */
.L_x_23:
[----:B-----5:R1:W-:Y:S02]  /*2a3f0*/  STL [R1+0x488], R2 ;  /* 0x0004880201007387 */ /* 0x0203e40000100800 */
[----:B-1----:R-:W-:-:S04]  /*2a400*/  IMAD.U32 R2, RZ, RZ, UR16 ;  /* 0x00000010ff027e24 */ /* 0x002fc8000f8e00ff */
[----:B------:R1:W3:Y:S03]  /*2a410*/  SYNCS.PHASECHK.TRANS64.TRYWAIT P0, [R2+URZ], R0 ;  /* 0x00000000020075a7 */ /* 0x0002e6000800017f */
[----:B---3--:R-:W-:Y:S05]  /*2a420*/  @!P0 NANOSLEEP.SYNCS 0x989680 ;  /* 0x009896800000895d */ /* 0x008fea0003900000 */
[----:B------:R1:W3:Y:S02]  /*2a430*/  @!P0 SYNCS.PHASECHK.TRANS64 P0, [R2+URZ], R0 ;  /* 0x00000000020085a7 */ /* 0x0002e4000800007f */
[----:B-1----:R1:W5:Y:S02]  /*2a440*/  LDL.LU R2, [R1+0x488] ;  /* 0x0004880001027983 */ /* 0x0023640000300800 */
[----:B-1-3--:R-:W-:Y:S05]  /*2a450*/  @!P0 BRA `(.L_x_23) ;  /* 0xfffffffc00e48947 */ /* 0x00afea000383ffff */
[----:B------:R-:W-:Y:S05]  /*2a460*/  BRA `(.L_x_22) ;  /* 0xfffffdec004c7947 */ /* 0x000fea000383ffff */
.L_x_554:
[----:B------:R-:W-:Y:S01]  /*2a470*/  BSSY B1, `(.L_x_574) ;  /* 0x0000006000017945 */ /* 0x000fe20003800000 */
[----:B------:R-:W-:-:S07]  /*2a480*/  IMAD.MOV.U32 R2, RZ, RZ, -0x1 ;  /* 0xffffffffff027424 */ /* 0x000fce00078e00ff */
[----:B------:R-:W-:Y:S05]  /*2a490*/  WARPSYNC.COLLECTIVE R2, `(.L_x_575) ;  /* 0x00000000020c7348 */ /* 0x000fea0003c00000 */
[----:B------:R-:W-:Y:S02]  /*2a4a0*/  ELECT P1, UR62, PT ;  /* 0x00000000003e782f */ /* 0x000fe40003820000 */
[----:B------:R-:W-:Y:S01]  /*2a4b0*/  MOV R2, UR62 ;  /* 0x0000003e00027c02 */ /* 0x000fe20008000f00 */
[----:B------:R-:W-:Y:S10]  /*2a4c0*/  ENDCOLLECTIVE ;  /* 0x000000000000791b */ /* 0x000ff40003800000 */
.L_x_575:
[----:B------:R-:W-:Y:S05]  /*2a4d0*/  BSYNC B1 ;  /* 0x0000000000017941 */ /* 0x000fea0003800000 */
.L_x_574:
[----:B------:R-:W-:Y:S05]  /*2a4e0*/  BRA `(.L_x_576) ;  /* 0xfffffff0001c7947 */ /* 0x000fea000383ffff */
.L_x_557:
[----:B0-----:R0:W1:Y:S02]  /*2a4f0*/  SYNCS.PHASECHK.TRANS64.TRYWAIT P1, [R12+URZ+0x20], R5 ;  /* 0x000020050c0075a7 */ /* 0x001064000802017f */
[----:B-1----:R-:W-:Y:S05]  /*2a500*/  @!P1 NANOSLEEP.SYNCS 0x989680 ;  /* 0x009896800000995d */ /* 0x002fea0003900000 */
[----:B------:R-:W1:Y:S02]  /*2a510*/  @!P1 SYNCS.PHASECHK.TRANS64 P1, [R12+URZ+0x20], R5 ;  /* 0x000020050c0095a7 */ /* 0x000e64000802007f */
[----:B-1----:R-:W-:Y:S05]  /*2a520*/  @!P1 BRA `(.L_x_557) ;  /* 0xfffffffc00f09947 */ /* 0x002fea000383ffff */
[----:B------:R-:W-:Y:S05]  /*2a530*/  BRA `(.L_x_577) ;  /* 0xfffffff000507947 */ /* 0x000fea000383ffff */
.L_x_566:
[----:B------:R-:W-:Y:S01]  /*2a540*/  BSSY B0, `(.L_x_578) ;  /* 0x0000006000007945 */ /* 0x000fe20003800000 */
[----:B------:R-:W-:-:S07]  /*2a550*/  IMAD.MOV.U32 R2, RZ, RZ, -0x1 ;  /* 0xffffffffff027424 */ /* 0x000fce00078e00ff */
[----:B------:R-:W-:Y:S05]  /*2a560*/  WARPSYNC.COLLECTIVE R2, `(.L_x_579) ;  /* 0x00000000020c7348 */ /* 0x000fea0003c00000 */
[----:B------:R-:W-:Y:S02]  /*2a570*/  ELECT P1, UR62, PT ;  /* 0x00000000003e782f */ /* 0x000fe40003820000 */
[----:B------:R-:W-:Y:S01]  /*2a580*/  MOV R2, UR62 ;  /* 0x0000003e00027c02 */ /* 0x000fe20008000f00 */
[----:B------:R-:W-:Y:S10]  /*2a590*/  ENDCOLLECTIVE ;  /* 0x000000000000791b */ /* 0x000ff40003800000 */
.L_x_579:
[----:B------:R-:W-:Y:S05]  /*2a5a0*/  BSYNC B0 ;  /* 0x0000000000007941 */ /* 0x000fea0003800000 */
.L_x_578:
[----:B------:R-:W-:Y:S01]  /*2a5b0*/  PLOP3.LUT P0, PT, P1, PT, PT, 0x80, 0x0 ;  /* 0x000000000000781c */ /* 0x000fe20000f0f070 */
[----:B------:R-:W-:-:S12]  /*2a5c0*/  BRA `(.L_x_580) ;  /* 0xfffffff800b87947 */ /* 0x000fd8000383ffff */
.L_x_570:
[----:B0-----:R0:W1:Y:S02]  /*2a5d0*/  SYNCS.PHASECHK.TRANS64.TRYWAIT P0, [R7+URZ], R2 ;  /* 0x00000002070075a7 */ /* 0x001064000800017f */
[----:B-1----:R-:W-:Y:S05]  /*2a5e0*/  @!P0 NANOSLEEP.SYNCS 0x989680 ;  /* 0x009896800000895d */ /* 0x002fea0003900000 */
[----:B------:R-:W1:Y:S02]  /*2a5f0*/  @!P0 SYNCS.PHASECHK.TRANS64 P0, [R7+URZ], R2 ;  /* 0x00000002070085a7 */ /* 0x000e64000800007f */
[----:B-1----:R-:W-:Y:S05]  /*2a600*/  @!P0 BRA `(.L_x_570) ;  /* 0xfffffffc00f08947 */ /* 0x002fea000383ffff */
[----:B------:R-:W-:Y:S05]  /*2a610*/  BRA `(.L_x_581) ;  /* 0xfffffff800fc7947 */ /* 0x000fea000383ffff */
.L_x_571:
[----:B0-----:R0:W1:Y:S02]  /*2a620*/  SYNCS.PHASECHK.TRANS64.TRYWAIT P0, [R9+URZ], R4 ;  /* 0x00000004090075a7 */ /* 0x001064000800017f */
[----:B-1----:R-:W-:Y:S05]  /*2a630*/  @!P0 NANOSLEEP.SYNCS 0x989680 ;  /* 0x009896800000895d */ /* 0x002fea0003900000 */
[----:B------:R-:W1:Y:S02]  /*2a640*/  @!P0 SYNCS.PHASECHK.TRANS64 P0, [R9+URZ], R4 ;  /* 0x00000004090085a7 */ /* 0x000e64000800007f */
[----:B-1----:R-:W-:Y:S05]  /*2a650*/  @!P0 BRA `(.L_x_571) ;  /* 0xfffffffc00f08947 */ /* 0x002fea000383ffff */
[----:B------:R-:W-:Y:S05]  /*2a660*/  BRA `(.L_x_582) ;  /* 0xfffffffc000c7947 */ /* 0x000fea000383ffff */
.L_x_572:
[----:B-1----:R1:W2:Y:S02]  /*2a670*/  SYNCS.PHASECHK.TRANS64.TRYWAIT P0, [R6+URZ], R5 ;  /* 0x00000005060075a7 */ /* 0x0022a4000800017f */
[----:B--2---:R-:W-:Y:S05]  /*2a680*/  @!P0 NANOSLEEP.SYNCS 0x989680 ;  /* 0x009896800000895d */ /* 0x004fea0003900000 */
[----:B------:R-:W2:Y:S02]  /*2a690*/  @!P0 SYNCS.PHASECHK.TRANS64 P0, [R6+URZ], R5 ;  /* 0x00000005060085a7 */ /* 0x000ea4000800007f */
[----:B--2---:R-:W-:Y:S05]  /*2a6a0*/  @!P0 BRA `(.L_x_572) ;  /* 0xfffffffc00f08947 */ /* 0x004fea000383ffff */
[----:B------:R-:W-:Y:S05]  /*2a6b0*/  BRA `(.L_x_583) ;  /* 0xfffffffc00147947 */ /* 0x000fea000383ffff */
.L_x_584:
[----:B------:R-:W-:-:S00]  /*2a6c0*/  BRA `(.L_x_584) ;  /* 0xfffffffc00fc7947 */ /* 0x000fc0000383ffff */
[----:B------:R-:W-:-:S00]  /*2a6d0*/  NOP ;  /* 0x0000000000007918 */ /* 0x000fc00000000000 */
        /* <DEDUP_REMOVED lines=10> */
.L_x_585:


//--------------------- .nv.shared._ZN7cutlass13device_kernelINS_4gemm6kernel13GemmUniversalIN4cute5tupleIJiiiiEEENS1_10collective13CollectiveMmaINS1_37MainloopSm90TmaGmmaWarpSpecializedFP8ILi4ENS5_IJNS4_1CILi1EEESB_SB_EEENS1_35KernelTmaWarpSpecializedCooperativeEEENS5_IJNSA_ILi192EEENSA_ILi256EEENSA_ILi128EEEEEENS_12float_e4m3_tENS5_IJlSB_lEEESJ_SK_NS4_8TiledMMAINS4_8MMA_AtomIJNS4_4SM904GMMA31MMA_64x256x32_F32E4M3E4M3_SS_TNILNSO_7ScaleInE1ELSQ_1EEEEEENS4_6LayoutINS5_IJNSA_ILi2EEESB_SB_EEENS5_IJSB_NSA_ILi0EEESW_EEEEENS5_IJNS4_10UnderscoreESZ_SZ_EEEEENS4_13SM90_TMA_LOADENS4_14ComposedLayoutINS4_7SwizzleILi3ELi4ELi3EEENS4_18smem_ptr_flag_bitsILi8EEENST_INS5_IJNSA_ILi8EEESH_EEENS5_IJSH_SB_EEEEEEEvNS4_8identityES12_S1C_vS1D_EENS_8epilogue10collective6detail29Sm90TmaWarpSpecializedAdapterINS1G_15DefaultEpilogueISJ_SK_SK_NS1F_6thread17LinearCombinationISJ_Li1EffLNS1K_9ScaleType4KindE0ELNS_15FloatRoundStyleE2ESJ_EENS1_15EpilogueDefaultEEEEEvvEEEEvNT_6ParamsE --------------------------
	.section	.nv.shared._ZN7cutlass13device_kernelINS_4gemm6kernel13GemmUniversalIN4cute5tupleIJiiiiEEENS1_10collective13CollectiveMmaINS1_37MainloopSm90TmaGmmaWarpSpecializedFP8ILi4ENS5_IJNS4_1CILi1EEESB_SB_EEENS1_35KernelTmaWarpSpecializedCooperativeEEENS5_IJNSA_ILi192EEENSA_ILi256EEENSA_ILi128EEEEEENS_12float_e4m3_tENS5_IJlSB_lEEESJ_SK_NS4_8TiledMMAINS4_8MMA_AtomIJNS4_4SM904GMMA31MMA_64x256x32_F32E4M3E4M3_SS_TNILNSO_7ScaleInE1ELSQ_1EEEEEENS4_6LayoutINS5_IJNSA_ILi2EEESB_SB_EEENS5_IJSB_NSA_ILi0EEESW_EEEEENS5_IJNS4_10UnderscoreESZ_SZ_EEEEENS4_13SM90_TMA_LOADENS4_14ComposedLayoutINS4_7SwizzleILi3ELi4ELi3EEENS4_18smem_ptr_flag_bitsILi8EEENST_INS5_IJNSA_ILi8EEESH_EEENS5_IJSH_SB_EEEEEEEvNS4_8identityES12_S1C_vS1D_EENS_8epilogue10collective6detail29Sm90TmaWarpSpecializedAdapterINS1G_15DefaultEpilogueISJ_SK_SK_NS1F_6thread17LinearCombinationISJ_Li1EffLNS1K_9ScaleType4KindE0ELNS_15FloatRoundStyleE2ESJ_EENS1_15EpilogueDefaultEEEEEvvEEEEvNT_6ParamsE,"aw",@nobits
	.sectionflags	@""
	.align	16
	.zero		1024


//--------------------- .nv.shared.reserved.0     --------------------------
	.section	.nv.shared.reserved.0,"aw",@nobits
	.weak		__nv_reservedSMEM_offset_0_alias
	.size		__nv_reservedSMEM_offset_0_alias, 0, 0
	.other		__nv_reservedSMEM_offset_0_alias,@"STO_CUDA_RESERVED_SHARED STV_DEFAULT"
__nv_reservedSMEM_offset_0_alias:
	.zero		0


//--------------------- .nv.global                --------------------------
	.section	.nv.global,"aw",@nobits
.nv.global:
	.type		_ZN39_INTERNAL_8d246477_4_k_cu_26c27909_95164cute1_E,@object
	.size		_ZN39_INTERNAL_8d246477_4_k_cu_26c27909_95164cute1_E,(_ZN39_INTERNAL_8d246477_4_k_cu_26c27909_95164cuda3std3__45__cpo6cbeginE - _ZN39_INTERNAL_8d246477_4_k_cu_26c27909_95164cute1_E)
_ZN39_INTERNAL_8d246477_4_k_cu_26c27909_95164cute1_E:
	.zero		1
	.type		_ZN39_INTERNAL_8d246477_4_k_cu_26c27909_95164cuda3std3__45__cpo6cbeginE,@object
	.size		_ZN39_INTERNAL_8d246477_4_k_cu_26c27909_95164cuda3std3__45__cpo6cbeginE,(_ZN39_INTERNAL_8d246477_4_k_cu_26c27909_95164cuda3std3__48in_placeE - _ZN39_INTERNAL_8d246477_4_k_cu_26c27909_95164cuda3std3__45__cpo6cbeginE)
_ZN39_INTERNAL_8d246477_4_k_cu_26c27909_95164cuda3std3__45__cpo6cbeginE:
	.zero		1
	.type		_ZN39_INTERNAL_8d246477_4_k_cu_26c27909_95164cuda3std3__48in_placeE,@object
	.size		_ZN39_INTERNAL_8d246477_4_k_cu_26c27909_95164cuda3std3__48in_placeE,(_ZN39_INTERNAL_8d246477_4_k_cu_26c27909_95164cuda3std6ranges3__45__cpo9iter_moveE - _ZN39_INTERNAL_8d246477_4_k_cu_26c27909_95164cuda3std3__48in_placeE)
_ZN39_INTERNAL_8d246477_4_k_cu_26c27909_95164cuda3std3__48in_placeE:
	.zero		1
	.type		_ZN39_INTERNAL_8d246477_4_k_cu_26c27909_95164cuda3std6ranges3__45__cpo9iter_moveE,@object
	.size		_ZN39_INTERNAL_8d246477_4_k_cu_26c27909_95164cuda3std6ranges3__45__cpo9iter_moveE,(_ZN39_INTERNAL_8d246477_4_k_cu_26c27909_95164cuda3std3__45__cpo5beginE - _ZN39_INTERNAL_8d246477_4_k_cu_26c27909_95164cuda3std6ranges3__45__cpo9iter_moveE)
_ZN39_INTERNAL_8d246477_4_k_cu_26c27909_95164cuda3std6ranges3__45__cpo9iter_moveE:
	.zero		1
	.type		_ZN39_INTERNAL_8d246477_4_k_cu_26c27909_95164cuda3std3__45__cpo5beginE,@object
	.size		_ZN39_INTERNAL_8d246477_4_k_cu_26c27909_95164cuda3std3__45__cpo5beginE,(_ZN39_INTERNAL_8d246477_4_k_cu_26c27909_95164cuda3std3__441_GLOBAL__N__8d246477_4_k_cu_26c27909_95166ignoreE - _ZN39_INTERNAL_8d246477_4_k_cu_26c27909_95164cuda3std3__45__cpo5beginE)
_ZN39_INTERNAL_8d246477_4_k_cu_26c27909_95164cuda3std3__45__cpo5beginE:
	.zero		1
	.type		_ZN39_INTERNAL_8d246477_4_k_cu_26c27909_95164cuda3std3__441_GLOBAL__N__8d246477_4_k_cu_26c27909_95166ignoreE,@object
	.size		_ZN39_INTERNAL_8d246477_4_k_cu_26c27909_95164cuda3std3__441_GLOBAL__N__8d246477_4_k_cu_26c27909_95166ignoreE,(_ZN39_INTERNAL_8d246477_4_k_cu_26c27909_95164cute7productE - _ZN39_INTERNAL_8d246477_4_k_cu_26c27909_95164cuda3std3__441_GLOBAL__N__8d246477_4_k_cu_26c27909_95166ignoreE)
_ZN39_INTERNAL_8d246477_4_k_cu_26c27909_95164cuda3std3__441_GLOBAL__N__8d246477_4_k_cu_26c27909_95166ignoreE:
	.zero		1
	.type		_ZN39_INTERNAL_8d246477_4_k_cu_26c27909_95164cute7productE,@object
	.size		_ZN39_INTERNAL_8d246477_4_k_cu_26c27909_95164cute7productE,(_ZN39_INTERNAL_8d246477_4_k_cu_26c27909_95164cuda3std3__45__cpo3endE - _ZN39_INTERNAL_8d246477_4_k_cu_26c27909_95164cute7productE)
_ZN39_INTERNAL_8d246477_4_k_cu_26c27909_95164cute7productE:
	.zero		1
	.type		_ZN39_INTERNAL_8d246477_4_k_cu_26c27909_95164cuda3std3__45__cpo3endE,@object
	.size		_ZN39_INTERNAL_8d246477_4_k_cu_26c27909_95164cuda3std3__45__cpo3endE,(_ZN39_INTERNAL_8d246477_4_k_cu_26c27909_95164cuda3std3__419piecewise_constructE - _ZN39_INTERNAL_8d246477_4_k_cu_26c27909_95164cuda3std3__45__cpo3endE)
_ZN39_INTERNAL_8d246477_4_k_cu_26c27909_95164cuda3std3__45__cpo3endE:
	.zero		1
	.type		_ZN39_INTERNAL_8d246477_4_k_cu_26c27909_95164cuda3std3__419piecewise_constructE,@object
	.size		_ZN39_INTERNAL_8d246477_4_k_cu_26c27909_95164cuda3std3__419piecewise_constructE,(_ZN39_INTERNAL_8d246477_4_k_cu_26c27909_95164cuda3std3__45__cpo4cendE - _ZN39_INTERNAL_8d246477_4_k_cu_26c27909_95164cuda3std3__419piecewise_constructE)
_ZN39_INTERNAL_8d246477_4_k_cu_26c27909_95164cuda3std3__419piecewise_constructE:
	.zero		1
	.type		_ZN39_INTERNAL_8d246477_4_k_cu_26c27909_95164cuda3std3__45__cpo4cendE,@object
	.size		_ZN39_INTERNAL_8d246477_4_k_cu_26c27909_95164cuda3std3__45__cpo4cendE,(_ZN39_INTERNAL_8d246477_4_k_cu_26c27909_95164cuda3std6ranges3__45__cpo4swapE - _ZN39_INTERNAL_8d246477_4_k_cu_26c27909_95164cuda3std3__45__cpo4cendE)
_ZN39_INTERNAL_8d246477_4_k_cu_26c27909_95164cuda3std3__45__cpo4cendE:
	.zero		1
	.type		_ZN39_INTERNAL_8d246477_4_k_cu_26c27909_95164cuda3std6ranges3__45__cpo4swapE,@object
	.size		_ZN39_INTERNAL_8d246477_4_k_cu_26c27909_95164cuda3std6ranges3__45__cpo4swapE,(.L_7 - _ZN39_INTERNAL_8d246477_4_k_cu_26c27909_95164cuda3std6ranges3__45__cpo4swapE)
_ZN39_INTERNAL_8d246477_4_k_cu_26c27909_95164cuda3std6ranges3__45__cpo4swapE:
	.zero		1
.L_7:


//--------------------- .nv.constant0._ZN7cutlass13device_kernelINS_4gemm6kernel13GemmUniversalIN4cute5tupleIJiiiiEEENS1_10collective13CollectiveMmaINS1_37MainloopSm90TmaGmmaWarpSpecializedFP8ILi4ENS5_IJNS4_1CILi1EEESB_SB_EEENS1_35KernelTmaWarpSpecializedCooperativeEEENS5_IJNSA_ILi192EEENSA_ILi256EEENSA_ILi128EEEEEENS_12float_e4m3_tENS5_IJlSB_lEEESJ_SK_NS4_8TiledMMAINS4_8MMA_AtomIJNS4_4SM904GMMA31MMA_64x256x32_F32E4M3E4M3_SS_TNILNSO_7ScaleInE1ELSQ_1EEEEEENS4_6LayoutINS5_IJNSA_ILi2EEESB_SB_EEENS5_IJSB_NSA_ILi0EEESW_EEEEENS5_IJNS4_10UnderscoreESZ_SZ_EEEEENS4_13SM90_TMA_LOADENS4_14ComposedLayoutINS4_7SwizzleILi3ELi4ELi3EEENS4_18smem_ptr_flag_bitsILi8EEENST_INS5_IJNSA_ILi8EEESH_EEENS5_IJSH_SB_EEEEEEEvNS4_8identityES12_S1C_vS1D_EENS_8epilogue10collective6detail29Sm90TmaWarpSpecializedAdapterINS1G_15DefaultEpilogueISJ_SK_SK_NS1F_6thread17LinearCombinationISJ_Li1EffLNS1K_9ScaleType4KindE0ELNS_15FloatRoundStyleE2ESJ_EENS1_15EpilogueDefaultEEEEEvvEEEEvNT_6ParamsE --------------------------
	.section	.nv.constant0._ZN7cutlass13device_kernelINS_4gemm6kernel13GemmUniversalIN4cute5tupleIJiiiiEEENS1_10collective13CollectiveMmaINS1_37MainloopSm90TmaGmmaWarpSpecializedFP8ILi4ENS5_IJNS4_1CILi1EEESB_SB_EEENS1_35KernelTmaWarpSpecializedCooperativeEEENS5_IJNSA_ILi192EEENSA_ILi256EEENSA_ILi128EEEEEENS_12float_e4m3_tENS5_IJlSB_lEEESJ_SK_NS4_8TiledMMAINS4_8MMA_AtomIJNS4_4SM904GMMA31MMA_64x256x32_F32E4M3E4M3_SS_TNILNSO_7ScaleInE1ELSQ_1EEEEEENS4_6LayoutINS5_IJNSA_ILi2EEESB_SB_EEENS5_IJSB_NSA_ILi0EEESW_EEEEENS5_IJNS4_10UnderscoreESZ_SZ_EEEEENS4_13SM90_TMA_LOADENS4_14ComposedLayoutINS4_7SwizzleILi3ELi4ELi3EEENS4_18smem_ptr_flag_bitsILi8EEENST_INS5_IJNSA_ILi8EEESH_EEENS5_IJSH_SB_EEEEEEEvNS4_8identityES12_S1C_vS1D_EENS_8epilogue10collective6detail29Sm90TmaWarpSpecializedAdapterINS1G_15DefaultEpilogueISJ_SK_SK_NS1F_6thread17LinearCombinationISJ_Li1EffLNS1K_9ScaleType4KindE0ELNS_15FloatRoundStyleE2ESJ_EENS1_15EpilogueDefaultEEEEEvvEEEEvNT_6ParamsE,"a",@progbits
	.sectionflags	@""
	.align	4
.nv.constant0._ZN7cutlass13device_kernelINS_4gemm6kernel13GemmUniversalIN4cute5tupleIJiiiiEEENS1_10collective13CollectiveMmaINS1_37MainloopSm90TmaGmmaWarpSpecializedFP8ILi4ENS5_IJNS4_1CILi1EEESB_SB_EEENS1_35KernelTmaWarpSpecializedCooperativeEEENS5_IJNSA_ILi192EEENSA_ILi256EEENSA_ILi128EEEEEENS_12float_e4m3_tENS5_IJlSB_lEEESJ_SK_NS4_8TiledMMAINS4_8MMA_AtomIJNS4_4SM904GMMA31MMA_64x256x32_F32E4M3E4M3_SS_TNILNSO_7ScaleInE1ELSQ_1EEEEEENS4_6LayoutINS5_IJNSA_ILi2EEESB_SB_EEENS5_IJSB_NSA_ILi0EEESW_EEEEENS5_IJNS4_10UnderscoreESZ_SZ_EEEEENS4_13SM90_TMA_LOADENS4_14ComposedLayoutINS4_7SwizzleILi3ELi4ELi3EEENS4_18smem_ptr_flag_bitsILi8EEENST_INS5_IJNSA_ILi8EEESH_EEENS5_IJSH_SB_EEEEEEEvNS4_8identityES12_S1C_vS1D_EENS_8epilogue10collective6detail29Sm90TmaWarpSpecializedAdapterINS1G_15DefaultEpilogueISJ_SK_SK_NS1F_6thread17LinearCombinationISJ_Li1EffLNS1K_9ScaleType4KindE0ELNS_15FloatRoundStyleE2ESJ_EENS1_15EpilogueDefaultEEEEEvvEEEEvNT_6ParamsE:
	.zero		1664


//--------------------- SYMBOLS --------------------------

	.type		.nv.reservedSmem.offset0,@object
	.size		.nv.reservedSmem.offset0,0x4
